	.target	sm_90a

	.elftype	@"ET_EXEC"


//--------------------- .note.nv.tkinfo           --------------------------
	.section	.note.nv.tkinfo,"",@"SHT_NOTE"
	.sectionflags	@"SHF_NOTE_NV_TKINFO"
	.tkinfo
        /*0018*/ 	.word	0x00000002
        /*0030*/ 	.string	""
        /*0030*/ 	.string	"ptxas"
        /*0030*/ 	.string	"Cuda compilation tools, release 13.0, V13.0.88"
        /*0030*/ 	.string	"Build cuda_13.0.r13.0/compiler.36424714_0"
        /*0030*/ 	.string	"-arch sm_90a -m 64 "



//--------------------- .note.nv.cuinfo           --------------------------
	.section	.note.nv.cuinfo,"",@"SHT_NOTE"
	.sectionflags	@"SHF_NOTE_NV_CUINFO"
        /*0018*/ 	.short	0x0002
        /*001a*/ 	.short	0x005a
        /*001c*/ 	.short	0x0082
	.zero		2


//--------------------- .nv.info                  --------------------------
	.section	.nv.info,"",@"SHT_CUDA_INFO"
	.align	4


	//----- nvinfo : EIATTR_REGCOUNT
	.align		4
        /*0000*/ 	.byte	0x04, 0x2f
        /*0002*/ 	.short	(.L_12 - .L_11)
	.align		4
.L_11:
        /*0004*/ 	.word	index@(_ZN7cutlass13device_kernelINS_4gemm6kernel13GemmUniversalIN4cute5tupleIJiiiiEEENS1_10collective13CollectiveMmaINS1_37MainloopSm90TmaGmmaWarpSpecializedFP8ILi7ENS5_IJNS4_1CILi1EEESB_SB_EEENS1_35KernelTmaWarpSpecializedCooperativeEEENS5_IJNSA_ILi128EEENSA_ILi256EEESF_EEENS_12float_e5m2_tENS5_IJlSB_lEEESI_SJ_NS4_8TiledMMAINS4_8MMA_AtomIJNS4_4SM904GMMA31MMA_64x256x32_F32E5M2E5M2_SS_TNILNSN_7ScaleInE1ELSP_1EEEEEENS4_6LayoutINS5_IJNSA_ILi2EEESB_SB_EEENS5_IJSB_NSA_ILi0EEESV_EEEEENS5_IJNS4_10UnderscoreESY_SY_EEEEENS4_13SM90_TMA_LOADENS4_14ComposedLayoutINS4_7SwizzleILi3ELi4ELi3EEENS4_18smem_ptr_flag_bitsILi8EEENSS_INS5_IJNSA_ILi8EEESF_EEENS5_IJSF_SB_EEEEEEEvNS4_8identityES11_S1B_vS1C_EENS_8epilogue10collective6detail29Sm90TmaWarpSpecializedAdapterINS1F_15DefaultEpilogueISI_SJ_SJ_NS1E_6thread17LinearCombinationISI_Li1EffLNS1J_9ScaleType4KindE0ELNS_15FloatRoundStyleE2ESI_EENS1_15EpilogueDefaultEEEEEvvEEEEvNT_6ParamsE)
        /*0008*/ 	.word	0x000000a8


	//----- nvinfo : EIATTR_FRAME_SIZE
	.align		4
.L_12:
        /*000c*/ 	.byte	0x04, 0x11
        /*000e*/ 	.short	(.L_14 - .L_13)
	.align		4
.L_13:
        /*0010*/ 	.word	index@(_ZN7cutlass13device_kernelINS_4gemm6kernel13GemmUniversalIN4cute5tupleIJiiiiEEENS1_10collective13CollectiveMmaINS1_37MainloopSm90TmaGmmaWarpSpecializedFP8ILi7ENS5_IJNS4_1CILi1EEESB_SB_EEENS1_35KernelTmaWarpSpecializedCooperativeEEENS5_IJNSA_ILi128EEENSA_ILi256EEESF_EEENS_12float_e5m2_tENS5_IJlSB_lEEESI_SJ_NS4_8TiledMMAINS4_8MMA_AtomIJNS4_4SM904GMMA31MMA_64x256x32_F32E5M2E5M2_SS_TNILNSN_7ScaleInE1ELSP_1EEEEEENS4_6LayoutINS5_IJNSA_ILi2EEESB_SB_EEENS5_IJSB_NSA_ILi0EEESV_EEEEENS5_IJNS4_10UnderscoreESY_SY_EEEEENS4_13SM90_TMA_LOADENS4_14ComposedLayoutINS4_7SwizzleILi3ELi4ELi3EEENS4_18smem_ptr_flag_bitsILi8EEENSS_INS5_IJNSA_ILi8EEESF_EEENS5_IJSF_SB_EEEEEEEvNS4_8identityES11_S1B_vS1C_EENS_8epilogue10collective6detail29Sm90TmaWarpSpecializedAdapterINS1F_15DefaultEpilogueISI_SJ_SJ_NS1E_6thread17LinearCombinationISI_Li1EffLNS1J_9ScaleType4KindE0ELNS_15FloatRoundStyleE2ESI_EENS1_15EpilogueDefaultEEEEEvvEEEEvNT_6ParamsE)
        /*0014*/ 	.word	0x000000f0


	//----- nvinfo : EIATTR_MIN_STACK_SIZE
	.align		4
.L_14:
        /*0018*/ 	.byte	0x04, 0x12
        /*001a*/ 	.short	(.L_16 - .L_15)
	.align		4
.L_15:
        /*001c*/ 	.word	index@(_ZN7cutlass13device_kernelINS_4gemm6kernel13GemmUniversalIN4cute5tupleIJiiiiEEENS1_10collective13CollectiveMmaINS1_37MainloopSm90TmaGmmaWarpSpecializedFP8ILi7ENS5_IJNS4_1CILi1EEESB_SB_EEENS1_35KernelTmaWarpSpecializedCooperativeEEENS5_IJNSA_ILi128EEENSA_ILi256EEESF_EEENS_12float_e5m2_tENS5_IJlSB_lEEESI_SJ_NS4_8TiledMMAINS4_8MMA_AtomIJNS4_4SM904GMMA31MMA_64x256x32_F32E5M2E5M2_SS_TNILNSN_7ScaleInE1ELSP_1EEEEEENS4_6LayoutINS5_IJNSA_ILi2EEESB_SB_EEENS5_IJSB_NSA_ILi0EEESV_EEEEENS5_IJNS4_10UnderscoreESY_SY_EEEEENS4_13SM90_TMA_LOADENS4_14ComposedLayoutINS4_7SwizzleILi3ELi4ELi3EEENS4_18smem_ptr_flag_bitsILi8EEENSS_INS5_IJNSA_ILi8EEESF_EEENS5_IJSF_SB_EEEEEEEvNS4_8identityES11_S1B_vS1C_EENS_8epilogue10collective6detail29Sm90TmaWarpSpecializedAdapterINS1F_15DefaultEpilogueISI_SJ_SJ_NS1E_6thread17LinearCombinationISI_Li1EffLNS1J_9ScaleType4KindE0ELNS_15FloatRoundStyleE2ESI_EENS1_15EpilogueDefaultEEEEEvvEEEEvNT_6ParamsE)
        /*0020*/ 	.word	0x000000f0
.L_16:


//--------------------- .nv.compat                --------------------------
	.section	.nv.compat,"",@"SHT_CUDA_COMPAT_INFO"
	.align	4
        /*0000*/ 	.byte	0x02, 0x09, 0x01, 0x00, 0x02, 0x02, 0x04, 0x00, 0x02, 0x05, 0x05, 0x00, 0x03, 0x07, 0x01, 0x01
        /*0010*/ 	.byte	0x02, 0x03, 0x01, 0x00, 0x02, 0x06, 0x01, 0x00, 0x04, 0x0b, 0x08, 0x00, 0x00, 0x00, 0x00, 0x00
        /*0020*/ 	.byte	0x00, 0x00, 0x00, 0x00


//--------------------- .nv.info._ZN7cutlass13device_kernelINS_4gemm6kernel13GemmUniversalIN4cute5tupleIJiiiiEEENS1_10collective13CollectiveMmaINS1_37MainloopSm90TmaGmmaWarpSpecializedFP8ILi7ENS5_IJNS4_1CILi1EEESB_SB_EEENS1_35KernelTmaWarpSpecializedCooperativeEEENS5_IJNSA_ILi128EEENSA_ILi256EEESF_EEENS_12float_e5m2_tENS5_IJlSB_lEEESI_SJ_NS4_8TiledMMAINS4_8MMA_AtomIJNS4_4SM904GMMA31MMA_64x256x32_F32E5M2E5M2_SS_TNILNSN_7ScaleInE1ELSP_1EEEEEENS4_6LayoutINS5_IJNSA_ILi2EEESB_SB_EEENS5_IJSB_NSA_ILi0EEESV_EEEEENS5_IJNS4_10UnderscoreESY_SY_EEEEENS4_13SM90_TMA_LOADENS4_14ComposedLayoutINS4_7SwizzleILi3ELi4ELi3EEENS4_18smem_ptr_flag_bitsILi8EEENSS_INS5_IJNSA_ILi8EEESF_EEENS5_IJSF_SB_EEEEEEEvNS4_8identityES11_S1B_vS1C_EENS_8epilogue10collective6detail29Sm90TmaWarpSpecializedAdapterINS1F_15DefaultEpilogueISI_SJ_SJ_NS1E_6thread17LinearCombinationISI_Li1EffLNS1J_9ScaleType4KindE0ELNS_15FloatRoundStyleE2ESI_EENS1_15EpilogueDefaultEEEEEvvEEEEvNT_6ParamsE --------------------------
	.section	.nv.info._ZN7cutlass13device_kernelINS_4gemm6kernel13GemmUniversalIN4cute5tupleIJiiiiEEENS1_10collective13CollectiveMmaINS1_37MainloopSm90TmaGmmaWarpSpecializedFP8ILi7ENS5_IJNS4_1CILi1EEESB_SB_EEENS1_35KernelTmaWarpSpecializedCooperativeEEENS5_IJNSA_ILi128EEENSA_ILi256EEESF_EEENS_12float_e5m2_tENS5_IJlSB_lEEESI_SJ_NS4_8TiledMMAINS4_8MMA_AtomIJNS4_4SM904GMMA31MMA_64x256x32_F32E5M2E5M2_SS_TNILNSN_7ScaleInE1ELSP_1EEEEEENS4_6LayoutINS5_IJNSA_ILi2EEESB_SB_EEENS5_IJSB_NSA_ILi0EEESV_EEEEENS5_IJNS4_10UnderscoreESY_SY_EEEEENS4_13SM90_TMA_LOADENS4_14ComposedLayoutINS4_7SwizzleILi3ELi4ELi3EEENS4_18smem_ptr_flag_bitsILi8EEENSS_INS5_IJNSA_ILi8EEESF_EEENS5_IJSF_SB_EEEEEEEvNS4_8identityES11_S1B_vS1C_EENS_8epilogue10collective6detail29Sm90TmaWarpSpecializedAdapterINS1F_15DefaultEpilogueISI_SJ_SJ_NS1E_6thread17LinearCombinationISI_Li1EffLNS1J_9ScaleType4KindE0ELNS_15FloatRoundStyleE2ESI_EENS1_15EpilogueDefaultEEEEEvvEEEEvNT_6ParamsE,"",@"SHT_CUDA_INFO"
	.sectionflags	@""
	.align	4


	//----- nvinfo : EIATTR_CUDA_API_VERSION
	.align		4
        /*0000*/ 	.byte	0x04, 0x37
        /*0002*/ 	.short	(.L_18 - .L_17)
.L_17:
        /*0004*/ 	.word	0x00000082


	//----- nvinfo : EIATTR_KPARAM_INFO
	.align		4
.L_18:
        /*0008*/ 	.byte	0x04, 0x17
        /*000a*/ 	.short	(.L_20 - .L_19)
.L_19:
        /*000c*/ 	.word	0x00000000
        /*0010*/ 	.short	0x0000
        /*0012*/ 	.short	0x0070
        /*0014*/ 	.byte	0x00, 0xf0, 0x01, 0x10


	//----- nvinfo : EIATTR_SPARSE_MMA_MASK
	.align		4
.L_20:
        /*0018*/ 	.byte	0x03, 0x50
        /*001a*/ 	.short	0x0000


	//----- nvinfo : EIATTR_MAXREG_COUNT
	.align		4
        /*001c*/ 	.byte	0x03, 0x1b
        /*001e*/ 	.short	0x00a8


	//----- nvinfo : EIATTR_NUM_BARRIERS
	.align		4
        /*0020*/ 	.byte	0x02, 0x4c
        /*0022*/ 	.byte	0x01
	.zero		1


	//----- nvinfo : EIATTR_ANNOTATIONS
	.align		4
        /*0024*/ 	.byte	0x04, 0x55
        /*0026*/ 	.short	(.L_22 - .L_21)


	//   ....[0]....
.L_21:
        /*0028*/ 	.word	0x00000001
        /*002c*/ 	.byte	0xf0, 0x05, 0x00, 0x00, 0x01, 0x00, 0x00, 0x00, 0x10, 0x06, 0x00, 0x00, 0x01, 0x00, 0x00, 0x00
        /* <DEDUP_REMOVED lines=185> */
        /*0bcc*/ 	.byte	0x70, 0x03, 0x01, 0x00


	//----- nvinfo : EIATTR_MERCURY_ISA_VERSION
	.align		4
.L_22:
        /*0bd0*/ 	.byte	0x03, 0x5f
        /*0bd2*/ 	.short	0x0101


	//----- nvinfo : EIATTR_INT_WARP_WIDE_INSTR_OFFSETS
	.align		4
        /*0bd4*/ 	.byte	0x04, 0x31
        /*0bd6*/ 	.short	(.L_24 - .L_23)


	//   ....[0]....
.L_23:
        /*0bd8*/ 	.word	0x000004c0


	//   ....[1]....
        /*0bdc*/ 	.word	0x000004d0


	//   ....[2]....
        /*0be0*/ 	.word	0x00000600


	//----- nvinfo : EIATTR_COOP_GROUP_MASK_REGIDS
	.align		4
.L_24:
        /*0be4*/ 	.byte	0x04, 0x29
        /*0be6*/ 	.short	(.L_26 - .L_25)


	//   ....[0]....
.L_25:
        /*0be8*/ 	.word	0xffffffff


	//   ....[1]....
        /*0bec*/ 	.word	0xffffffff


	//   ....[2]....
        /*0bf0*/ 	.word	0xffffffff


	//   ....[3]....
        /*0bf4*/ 	.word	0xffffffff


	//   ....[4]....
        /*0bf8*/ 	.word	0xffffffff


	//----- nvinfo : EIATTR_COOP_GROUP_INSTR_OFFSETS
	.align		4
.L_26:
        /*0bfc*/ 	.byte	0x04, 0x28
        /*0bfe*/ 	.short	(.L_28 - .L_27)


	//   ....[0]....
.L_27:
        /*0c00*/ 	.word	0x00000070


	//   ....[1]....
        /*0c04*/ 	.word	0x00000080


	//   ....[2]....
        /*0c08*/ 	.word	0x000001a0


	//   ....[3]....
        /*0c0c*/ 	.word	0x00000410


	//   ....[4]....
        /*0c10*/ 	.word	0x00001350


	//----- nvinfo : EIATTR_REG_RECONFIG
	.align		4
.L_28:
        /*0c14*/ 	.byte	0x01, 0x54
	.zero		2


	//----- nvinfo : EIATTR_MBARRIER_INSTR_OFFSETS
	.align		4
        /*0c18*/ 	.byte	0x04, 0x39
        /*0c1a*/ 	.short	(.L_30 - .L_29)


	//   ....[0]....
.L_29:
        /*0c1c*/ 	.word	0x00000320
        /*0c20*/ 	.word	0x000000ff
        /*0c24*/ 	.word	0x00000000
        /*0c28*/ 	.short	0x0100
        /*0c2a*/ 	.byte	0x09
	.zero		1


	//   ....[1]....
        /*0c2c*/ 	.word	0x00000330
        /*0c30*/ 	.word	0x000000ff
        /*0c34*/ 	.word	0x00000038
        /*0c38*/ 	.short	0x0100
        /*0c3a*/ 	.byte	0x09
	.zero		1


	//   ....[2]....
        /*0c3c*/ 	.word	0x00000340
        /*0c40*/ 	.word	0x000000ff
        /*0c44*/ 	.word	0x00000008
        /*0c48*/ 	.short	0x0100
        /*0c4a*/ 	.byte	0x09
	.zero		1


	//   ....[3]....
        /*0c4c*/ 	.word	0x00000350
        /*0c50*/ 	.word	0x000000ff
        /*0c54*/ 	.word	0x00000040
        /*0c58*/ 	.short	0x0100
        /*0c5a*/ 	.byte	0x09
	.zero		1


	//   ....[4]....
        /*0c5c*/ 	.word	0x00000360
        /*0c60*/ 	.word	0x000000ff
        /*0c64*/ 	.word	0x00000010
        /*0c68*/ 	.short	0x0100
        /*0c6a*/ 	.byte	0x09
	.zero		1


	//   ....[5]....
        /*0c6c*/ 	.word	0x00000370
        /*0c70*/ 	.word	0x000000ff
        /*0c74*/ 	.word	0x00000048
        /*0c78*/ 	.short	0x0100
        /*0c7a*/ 	.byte	0x09
	.zero		1


	//   ....[6]....
        /*0c7c*/ 	.word	0x00000380
        /*0c80*/ 	.word	0x000000ff
        /*0c84*/ 	.word	0x00000018
        /*0c88*/ 	.short	0x0100
        /*0c8a*/ 	.byte	0x09
	.zero		1


	//   ....[7]....
        /*0c8c*/ 	.word	0x00000390
        /*0c90*/ 	.word	0x000000ff
        /*0c94*/ 	.word	0x00000050
        /*0c98*/ 	.short	0x0100
        /*0c9a*/ 	.byte	0x09
	.zero		1


	//   ....[8]....
        /*0c9c*/ 	.word	0x000003a0
        /*0ca0*/ 	.word	0x000000ff
        /*0ca4*/ 	.word	0x00000020
        /*0ca8*/ 	.short	0x0100
        /*0caa*/ 	.byte	0x09
	.zero		1


	//   ....[9]....
        /*0cac*/ 	.word	0x000003b0
        /*0cb0*/ 	.word	0x000000ff
        /*0cb4*/ 	.word	0x00000058
        /*0cb8*/ 	.short	0x0100
        /*0cba*/ 	.byte	0x09
	.zero		1


	//   ....[10]....
        /*0cbc*/ 	.word	0x000003c0
        /*0cc0*/ 	.word	0x000000ff
        /*0cc4*/ 	.word	0x00000028
        /*0cc8*/ 	.short	0x0100
        /*0cca*/ 	.byte	0x09
	.zero		1


	//   ....[11]....
        /*0ccc*/ 	.word	0x000003d0
        /*0cd0*/ 	.word	0x000000ff
        /*0cd4*/ 	.word	0x00000060
        /*0cd8*/ 	.short	0x0100
        /*0cda*/ 	.byte	0x09
	.zero		1


	//   ....[12]....
        /*0cdc*/ 	.word	0x000003e0
        /*0ce0*/ 	.word	0x000000ff
        /*0ce4*/ 	.word	0x00000030
        /*0ce8*/ 	.short	0x0100
        /*0cea*/ 	.byte	0x09
	.zero		1


	//   ....[13]....
        /*0cec*/ 	.word	0x000003f0
        /*0cf0*/ 	.word	0x000000ff
        /*0cf4*/ 	.word	0x00000068
        /*0cf8*/ 	.short	0x0100
        /*0cfa*/ 	.byte	0x09
	.zero		1


	//   ....[14]....
        /*0cfc*/ 	.word	0x00000630
        /*0d00*/ 	.word	0x000000ff
        /*0d04*/ 	.word	0x00000080
        /*0d08*/ 	.short	0x0100
        /*0d0a*/ 	.byte	0x06
	.zero		1


	//   ....[15]....
        /*0d0c*/ 	.word	0x00000640
        /*0d10*/ 	.word	0x000000ff
        /*0d14*/ 	.word	0x00000088
        /*0d18*/ 	.short	0x0100
        /*0d1a*/ 	.byte	0x06
	.zero		1


	//   ....[16]....
        /*0d1c*/ 	.word	0x00001b50
        /*0d20*/ 	.word	0x000000ff
        /*0d24*/ 	.word	0x00000000
        /*0d28*/ 	.short	0x010a
        /*0d2a*/ 	.byte	0x06
	.zero		1


	//   ....[17]....
        /*0d2c*/ 	.word	0x00001b90
        /*0d30*/ 	.word	0x000000ff
        /*0d34*/ 	.word	0x00000000
        /*0d38*/ 	.short	0x010a
        /*0d3a*/ 	.byte	0x06
	.zero		1


	//   ....[18]....
        /*0d3c*/ 	.word	0x00002e50
        /*0d40*/ 	.word	0x000000ff
        /*0d44*/ 	.word	0x00000000
        /*0d48*/ 	.short	0x010a
        /*0d4a*/ 	.byte	0x09
	.zero		1


	//   ....[19]....
        /*0d4c*/ 	.word	0x00002e90
        /*0d50*/ 	.word	0x000000ff
        /*0d54*/ 	.word	0x00000000
        /*0d58*/ 	.short	0x010a
        /*0d5a*/ 	.byte	0x09
	.zero		1


	//   ....[20]....
        /*0d5c*/ 	.word	0x00003f60
        /*0d60*/ 	.word	0x000000ff
        /*0d64*/ 	.word	0x00000000
        /*0d68*/ 	.short	0x0101
        /*0d6a*/ 	.byte	0x08
	.zero		1


	//   ....[21]....
        /*0d6c*/ 	.word	0x00005110
        /*0d70*/ 	.word	0x000000ff
        /*0d74*/ 	.word	0x00000000
        /*0d78*/ 	.short	0x0101
        /*0d7a*/ 	.byte	0x06
	.zero		1


	//   ....[22]....
        /*0d7c*/ 	.word	0x0000f3c0
        /*0d80*/ 	.word	0x0000000d
        /*0d84*/ 	.word	0x00000038
        /*0d88*/ 	.short	0x010a
        /*0d8a*/ 	.byte	0x3f
	.zero		1


	//   ....[23]....
        /*0d8c*/ 	.word	0x0000f7e0
        /*0d90*/ 	.word	0x00000004
        /*0d94*/ 	.word	0x00000088
        /*0d98*/ 	.short	0x0101
        /*0d9a*/ 	.byte	0x3f
	.zero		1


	//   ....[24]....
        /*0d9c*/ 	.word	0x0000ff10
        /*0da0*/ 	.word	0x00000007
        /*0da4*/ 	.word	0x00000000
        /*0da8*/ 	.short	0x010a
        /*0daa*/ 	.byte	0x3f
	.zero		1


	//   ....[25]....
        /*0dac*/ 	.word	0x0000ff90
        /*0db0*/ 	.word	0x00000009
        /*0db4*/ 	.word	0x00000000
        /*0db8*/ 	.short	0x010a
        /*0dba*/ 	.byte	0x3f
	.zero		1


	//   ....[26]....
        /*0dbc*/ 	.word	0x00010020
        /*0dc0*/ 	.word	0x00000006
        /*0dc4*/ 	.word	0x00000000
        /*0dc8*/ 	.short	0x010a
        /*0dca*/ 	.byte	0x3f
	.zero		1


	//   ....[27]....
        /*0dcc*/ 	.word	0x000100b0
        /*0dd0*/ 	.word	0x00000009
        /*0dd4*/ 	.word	0x00000000
        /*0dd8*/ 	.short	0x010a
        /*0dda*/ 	.byte	0x3f
	.zero		1


	//   ....[28]....
        /*0ddc*/ 	.word	0x00010140
        /*0de0*/ 	.word	0x00000006
        /*0de4*/ 	.word	0x00000000
        /*0de8*/ 	.short	0x010a
        /*0dea*/ 	.byte	0x3f
	.zero		1


	//   ....[29]....
        /*0dec*/ 	.word	0x000101d0
        /*0df0*/ 	.word	0x00000009
        /*0df4*/ 	.word	0x00000000
        /*0df8*/ 	.short	0x010a
        /*0dfa*/ 	.byte	0x3f
	.zero		1


	//   ....[30]....
        /*0dfc*/ 	.word	0x00010260
        /*0e00*/ 	.word	0x00000003
        /*0e04*/ 	.word	0x00000000
        /*0e08*/ 	.short	0x010a
        /*0e0a*/ 	.byte	0x3f
	.zero		1


	//   ....[31]....
        /*0e0c*/ 	.word	0x000102d0
        /*0e10*/ 	.word	0x00000003
        /*0e14*/ 	.word	0x00000000
        /*0e18*/ 	.short	0x010a
        /*0e1a*/ 	.byte	0x3f
	.zero		1


	//   ....[32]....
        /*0e1c*/ 	.word	0x00010340
        /*0e20*/ 	.word	0x00000000
        /*0e24*/ 	.word	0x00000000
        /*0e28*/ 	.short	0x010a
        /*0e2a*/ 	.byte	0x3f
	.zero		1


	//   ....[33]....
        /*0e2c*/ 	.word	0x00010420
        /*0e30*/ 	.word	0x0000000d
        /*0e34*/ 	.word	0x00000038
        /*0e38*/ 	.short	0x010a
        /*0e3a*/ 	.byte	0x3f
	.zero		1


	//   ....[34]....
        /*0e3c*/ 	.word	0x00010500
        /*0e40*/ 	.word	0x00000007
        /*0e44*/ 	.word	0x00000000
        /*0e48*/ 	.short	0x010a
        /*0e4a*/ 	.byte	0x3f
	.zero		1


	//   ....[35]....
        /*0e4c*/ 	.word	0x00010550
        /*0e50*/ 	.word	0x00000009
        /*0e54*/ 	.word	0x00000000
        /*0e58*/ 	.short	0x010a
        /*0e5a*/ 	.byte	0x3f
	.zero		1


	//   ....[36]....
        /*0e5c*/ 	.word	0x000105a0
        /*0e60*/ 	.word	0x00000006
        /*0e64*/ 	.word	0x00000000
        /*0e68*/ 	.short	0x010a
        /*0e6a*/ 	.byte	0x3f
	.zero		1


	//   ....[37]....
        /*0e6c*/ 	.word	0x000105f0
        /*0e70*/ 	.word	0x00000009
        /*0e74*/ 	.word	0x00000000
        /*0e78*/ 	.short	0x010a
        /*0e7a*/ 	.byte	0x3f
	.zero		1


	//   ....[38]....
        /*0e7c*/ 	.word	0x00010640
        /*0e80*/ 	.word	0x00000006
        /*0e84*/ 	.word	0x00000000
        /*0e88*/ 	.short	0x010a
        /*0e8a*/ 	.byte	0x3f
	.zero		1


	//   ....[39]....
        /*0e8c*/ 	.word	0x00010690
        /*0e90*/ 	.word	0x00000009
        /*0e94*/ 	.word	0x00000000
        /*0e98*/ 	.short	0x010a
        /*0e9a*/ 	.byte	0x3f
	.zero		1


	//----- nvinfo : EIATTR_NUM_MBARRIERS
	.align		4
.L_30:
        /*0e9c*/ 	.byte	0x03, 0x38
        /*0e9e*/ 	.short	0x0010


	//----- nvinfo : EIATTR_EXIT_INSTR_OFFSETS
	.align		4
        /*0ea0*/ 	.byte	0x04, 0x1c
        /*0ea2*/ 	.short	(.L_32 - .L_31)


	//   ....[0]....
.L_31:
        /*0ea4*/ 	.word	0x000006a0


	//   ....[1]....
        /*0ea8*/ 	.word	0x00000ff0


	//   ....[2]....
        /*0eac*/ 	.word	0x0000ea00


	//   ....[3]....
        /*0eb0*/ 	.word	0x0000f050


	//   ....[4]....
        /*0eb4*/ 	.word	0x000102b0


	//----- nvinfo : EIATTR_MAX_THREADS
	.align		4
.L_32:
        /*0eb8*/ 	.byte	0x04, 0x05
        /*0eba*/ 	.short	(.L_34 - .L_33)
.L_33:
        /*0ebc*/ 	.word	0x00000180
        /*0ec0*/ 	.word	0x00000001
        /*0ec4*/ 	.word	0x00000001


	//----- nvinfo : EIATTR_CRS_STACK_SIZE
	.align		4
.L_34:
        /*0ec8*/ 	.byte	0x04, 0x1e
        /*0eca*/ 	.short	(.L_36 - .L_35)
.L_35:
        /*0ecc*/ 	.word	0x00000000


	//----- nvinfo : EIATTR_CBANK_PARAM_SIZE
	.align		4
.L_36:
        /*0ed0*/ 	.byte	0x03, 0x19
        /*0ed2*/ 	.short	0x0470


	//----- nvinfo : EIATTR_PARAM_CBANK
	.align		4
        /*0ed4*/ 	.byte	0x04, 0x0a
        /*0ed6*/ 	.short	(.L_38 - .L_37)
	.align		4
.L_37:
        /*0ed8*/ 	.word	index@(.nv.constant0._ZN7cutlass13device_kernelINS_4gemm6kernel13GemmUniversalIN4cute5tupleIJiiiiEEENS1_10collective13CollectiveMmaINS1_37MainloopSm90TmaGmmaWarpSpecializedFP8ILi7ENS5_IJNS4_1CILi1EEESB_SB_EEENS1_35KernelTmaWarpSpecializedCooperativeEEENS5_IJNSA_ILi128EEENSA_ILi256EEESF_EEENS_12float_e5m2_tENS5_IJlSB_lEEESI_SJ_NS4_8TiledMMAINS4_8MMA_AtomIJNS4_4SM904GMMA31MMA_64x256x32_F32E5M2E5M2_SS_TNILNSN_7ScaleInE1ELSP_1EEEEEENS4_6LayoutINS5_IJNSA_ILi2EEESB_SB_EEENS5_IJSB_NSA_ILi0EEESV_EEEEENS5_IJNS4_10UnderscoreESY_SY_EEEEENS4_13SM90_TMA_LOADENS4_14ComposedLayoutINS4_7SwizzleILi3ELi4ELi3EEENS4_18smem_ptr_flag_bitsILi8EEENSS_INS5_IJNSA_ILi8EEESF_EEENS5_IJSF_SB_EEEEEEEvNS4_8identityES11_S1B_vS1C_EENS_8epilogue10collective6detail29Sm90TmaWarpSpecializedAdapterINS1F_15DefaultEpilogueISI_SJ_SJ_NS1E_6thread17LinearCombinationISI_Li1EffLNS1J_9ScaleType4KindE0ELNS_15FloatRoundStyleE2ESI_EENS1_15EpilogueDefaultEEEEEvvEEEEvNT_6ParamsE)
        /*0edc*/ 	.short	0x0210
        /*0ede*/ 	.short	0x0470


	//----- nvinfo : EIATTR_SW_WAR
	.align		4
.L_38:
        /*0ee0*/ 	.byte	0x04, 0x36
        /*0ee2*/ 	.short	(.L_40 - .L_39)
.L_39:
        /*0ee4*/ 	.word	0x00000008
.L_40:


//--------------------- .nv.callgraph             --------------------------
	.section	.nv.callgraph,"",@"SHT_CUDA_CALLGRAPH"
	.align	4
	.sectionentsize	8
	.align		4
        /*0000*/ 	.word	0x00000000
	.align		4
        /*0004*/ 	.word	0xffffffff
	.align		4
        /*0008*/ 	.word	0x00000000
	.align		4
        /*000c*/ 	.word	0xfffffffe
	.align		4
        /*0010*/ 	.word	0x00000000
	.align		4
        /*0014*/ 	.word	0xfffffffd
	.align		4
        /*0018*/ 	.word	0x00000000
	.align		4
        /*001c*/ 	.word	0xfffffffc


//--------------------- .nv.constant4             --------------------------
	.section	.nv.constant4,"a",@progbits
	.align	8
	.align		8
.nv.constant4:
        /*0000*/ 	.dword	_ZN40_INTERNAL_98a76530_4_k_cu_0e5bb673_200454cuda3std3__45__cpo5beginE
	.align		8
        /*0008*/ 	.dword	_ZN40_INTERNAL_98a76530_4_k_cu_0e5bb673_200454cuda3std3__45__cpo3endE
	.align		8
        /*0010*/ 	.dword	_ZN40_INTERNAL_98a76530_4_k_cu_0e5bb673_200454cuda3std3__45__cpo6cbeginE
	.align		8
        /*0018*/ 	.dword	_ZN40_INTERNAL_98a76530_4_k_cu_0e5bb673_200454cuda3std3__45__cpo4cendE
	.align		8
        /*0020*/ 	.dword	_ZN40_INTERNAL_98a76530_4_k_cu_0e5bb673_200454cuda3std3__442_GLOBAL__N__98a76530_4_k_cu_0e5bb673_200456ignoreE
	.align		8
        /*0028*/ 	.dword	_ZN40_INTERNAL_98a76530_4_k_cu_0e5bb673_200454cuda3std3__419piecewise_constructE
	.align		8
        /*0030*/ 	.dword	_ZN40_INTERNAL_98a76530_4_k_cu_0e5bb673_200454cuda3std3__48in_placeE
	.align		8
        /*0038*/ 	.dword	_ZN40_INTERNAL_98a76530_4_k_cu_0e5bb673_200454cuda3std6ranges3__45__cpo4swapE
	.align		8
        /*0040*/ 	.dword	_ZN40_INTERNAL_98a76530_4_k_cu_0e5bb673_200454cuda3std6ranges3__45__cpo9iter_moveE
	.align		8
        /*0048*/ 	.dword	_ZN40_INTERNAL_98a76530_4_k_cu_0e5bb673_200454cute7productE
	.align		8
        /*0050*/ 	.dword	_ZN40_INTERNAL_98a76530_4_k_cu_0e5bb673_200454cute1_E


//--------------------- .text._ZN7cutlass13device_kernelINS_4gemm6kernel13GemmUniversalIN4cute5tupleIJiiiiEEENS1_10collective13CollectiveMmaINS1_37MainloopSm90TmaGmmaWarpSpecializedFP8ILi7ENS5_IJNS4_1CILi1EEESB_SB_EEENS1_35KernelTmaWarpSpecializedCooperativeEEENS5_IJNSA_ILi128EEENSA_ILi256EEESF_EEENS_12float_e5m2_tENS5_IJlSB_lEEESI_SJ_NS4_8TiledMMAINS4_8MMA_AtomIJNS4_4SM904GMMA31MMA_64x256x32_F32E5M2E5M2_SS_TNILNSN_7ScaleInE1ELSP_1EEEEEENS4_6LayoutINS5_IJNSA_ILi2EEESB_SB_EEENS5_IJSB_NSA_ILi0EEESV_EEEEENS5_IJNS4_10UnderscoreESY_SY_EEEEENS4_13SM90_TMA_LOADENS4_14ComposedLayoutINS4_7SwizzleILi3ELi4ELi3EEENS4_18smem_ptr_flag_bitsILi8EEENSS_INS5_IJNSA_ILi8EEESF_EEENS5_IJSF_SB_EEEEEEEvNS4_8identityES11_S1B_vS1C_EENS_8epilogue10collective6detail29Sm90TmaWarpSpecializedAdapterINS1F_15DefaultEpilogueISI_SJ_SJ_NS1E_6thread17LinearCombinationISI_Li1EffLNS1J_9ScaleType4KindE0ELNS_15FloatRoundStyleE2ESI_EENS1_15EpilogueDefaultEEEEEvvEEEEvNT_6ParamsE --------------------------
	.section	.text._ZN7cutlass13device_kernelINS_4gemm6kernel13GemmUniversalIN4cute5tupleIJiiiiEEENS1_10collective13CollectiveMmaINS1_37MainloopSm90TmaGmmaWarpSpecializedFP8ILi7ENS5_IJNS4_1CILi1EEESB_SB_EEENS1_35KernelTmaWarpSpecializedCooperativeEEENS5_IJNSA_ILi128EEENSA_ILi256EEESF_EEENS_12float_e5m2_tENS5_IJlSB_lEEESI_SJ_NS4_8TiledMMAINS4_8MMA_AtomIJNS4_4SM904GMMA31MMA_64x256x32_F32E5M2E5M2_SS_TNILNSN_7ScaleInE1ELSP_1EEEEEENS4_6LayoutINS5_IJNSA_ILi2EEESB_SB_EEENS5_IJSB_NSA_ILi0EEESV_EEEEENS5_IJNS4_10UnderscoreESY_SY_EEEEENS4_13SM90_TMA_LOADENS4_14ComposedLayoutINS4_7SwizzleILi3ELi4ELi3EEENS4_18smem_ptr_flag_bitsILi8EEENSS_INS5_IJNSA_ILi8EEESF_EEENS5_IJSF_SB_EEEEEEEvNS4_8identityES11_S1B_vS1C_EENS_8epilogue10collective6detail29Sm90TmaWarpSpecializedAdapterINS1F_15DefaultEpilogueISI_SJ_SJ_NS1E_6thread17LinearCombinationISI_Li1EffLNS1J_9ScaleType4KindE0ELNS_15FloatRoundStyleE2ESI_EENS1_15EpilogueDefaultEEEEEvvEEEEvNT_6ParamsE,"ax",@progbits
	.align	128
.text._ZN7cutlass13device_kernelINS_4gemm6kernel13GemmUniversalIN4cute5tupleIJiiiiEEENS1_10collective13CollectiveMmaINS1_37MainloopSm90TmaGmmaWarpSpecializedFP8ILi7ENS5_IJNS4_1CILi1EEESB_SB_EEENS1_35KernelTmaWarpSpecializedCooperativeEEENS5_IJNSA_ILi128EEENSA_ILi256EEESF_EEENS_12float_e5m2_tENS5_IJlSB_lEEESI_SJ_NS4_8TiledMMAINS4_8MMA_AtomIJNS4_4SM904GMMA31MMA_64x256x32_F32E5M2E5M2_SS_TNILNSN_7ScaleInE1ELSP_1EEEEEENS4_6LayoutINS5_IJNSA_ILi2EEESB_SB_EEENS5_IJSB_NSA_ILi0EEESV_EEEEENS5_IJNS4_10UnderscoreESY_SY_EEEEENS4_13SM90_TMA_LOADENS4_14ComposedLayoutINS4_7SwizzleILi3ELi4ELi3EEENS4_18smem_ptr_flag_bitsILi8EEENSS_INS5_IJNSA_ILi8EEESF_EEENS5_IJSF_SB_EEEEEEEvNS4_8identityES11_S1B_vS1C_EENS_8epilogue10collective6detail29Sm90TmaWarpSpecializedAdapterINS1F_15DefaultEpilogueISI_SJ_SJ_NS1E_6thread17LinearCombinationISI_Li1EffLNS1J_9ScaleType4KindE0ELNS_15FloatRoundStyleE2ESI_EENS1_15EpilogueDefaultEEEEEvvEEEEvNT_6ParamsE:
        .type           _ZN7cutlass13device_kernelINS_4gemm6kernel13GemmUniversalIN4cute5tupleIJiiiiEEENS1_10collective13CollectiveMmaINS1_37MainloopSm90TmaGmmaWarpSpecializedFP8ILi7ENS5_IJNS4_1CILi1EEESB_SB_EEENS1_35KernelTmaWarpSpecializedCooperativeEEENS5_IJNSA_ILi128EEENSA_ILi256EEESF_EEENS_12float_e5m2_tENS5_IJlSB_lEEESI_SJ_NS4_8TiledMMAINS4_8MMA_AtomIJNS4_4SM904GMMA31MMA_64x256x32_F32E5M2E5M2_SS_TNILNSN_7ScaleInE1ELSP_1EEEEEENS4_6LayoutINS5_IJNSA_ILi2EEESB_SB_EEENS5_IJSB_NSA_ILi0EEESV_EEEEENS5_IJNS4_10UnderscoreESY_SY_EEEEENS4_13SM90_TMA_LOADENS4_14ComposedLayoutINS4_7SwizzleILi3ELi4ELi3EEENS4_18smem_ptr_flag_bitsILi8EEENSS_INS5_IJNSA_ILi8EEESF_EEENS5_IJSF_SB_EEEEEEEvNS4_8identityES11_S1B_vS1C_EENS_8epilogue10collective6detail29Sm90TmaWarpSpecializedAdapterINS1F_15DefaultEpilogueISI_SJ_SJ_NS1E_6thread17LinearCombinationISI_Li1EffLNS1J_9ScaleType4KindE0ELNS_15FloatRoundStyleE2ESI_EENS1_15EpilogueDefaultEEEEEvvEEEEvNT_6ParamsE,@function
        .size           _ZN7cutlass13device_kernelINS_4gemm6kernel13GemmUniversalIN4cute5tupleIJiiiiEEENS1_10collective13CollectiveMmaINS1_37MainloopSm90TmaGmmaWarpSpecializedFP8ILi7ENS5_IJNS4_1CILi1EEESB_SB_EEENS1_35KernelTmaWarpSpecializedCooperativeEEENS5_IJNSA_ILi128EEENSA_ILi256EEESF_EEENS_12float_e5m2_tENS5_IJlSB_lEEESI_SJ_NS4_8TiledMMAINS4_8MMA_AtomIJNS4_4SM904GMMA31MMA_64x256x32_F32E5M2E5M2_SS_TNILNSN_7ScaleInE1ELSP_1EEEEEENS4_6LayoutINS5_IJNSA_ILi2EEESB_SB_EEENS5_IJSB_NSA_ILi0EEESV_EEEEENS5_IJNS4_10UnderscoreESY_SY_EEEEENS4_13SM90_TMA_LOADENS4_14ComposedLayoutINS4_7SwizzleILi3ELi4ELi3EEENS4_18smem_ptr_flag_bitsILi8EEENSS_INS5_IJNSA_ILi8EEESF_EEENS5_IJSF_SB_EEEEEEEvNS4_8identityES11_S1B_vS1C_EENS_8epilogue10collective6detail29Sm90TmaWarpSpecializedAdapterINS1F_15DefaultEpilogueISI_SJ_SJ_NS1E_6thread17LinearCombinationISI_Li1EffLNS1J_9ScaleType4KindE0ELNS_15FloatRoundStyleE2ESI_EENS1_15EpilogueDefaultEEEEEvvEEEEvNT_6ParamsE,(.L_x_335 - _ZN7cutlass13device_kernelINS_4gemm6kernel13GemmUniversalIN4cute5tupleIJiiiiEEENS1_10collective13CollectiveMmaINS1_37MainloopSm90TmaGmmaWarpSpecializedFP8ILi7ENS5_IJNS4_1CILi1EEESB_SB_EEENS1_35KernelTmaWarpSpecializedCooperativeEEENS5_IJNSA_ILi128EEENSA_ILi256EEESF_EEENS_12float_e5m2_tENS5_IJlSB_lEEESI_SJ_NS4_8TiledMMAINS4_8MMA_AtomIJNS4_4SM904GMMA31MMA_64x256x32_F32E5M2E5M2_SS_TNILNSN_7ScaleInE1ELSP_1EEEEEENS4_6LayoutINS5_IJNSA_ILi2EEESB_SB_EEENS5_IJSB_NSA_ILi0EEESV_EEEEENS5_IJNS4_10UnderscoreESY_SY_EEEEENS4_13SM90_TMA_LOADENS4_14ComposedLayoutINS4_7SwizzleILi3ELi4ELi3EEENS4_18smem_ptr_flag_bitsILi8EEENSS_INS5_IJNSA_ILi8EEESF_EEENS5_IJSF_SB_EEEEEEEvNS4_8identityES11_S1B_vS1C_EENS_8epilogue10collective6detail29Sm90TmaWarpSpecializedAdapterINS1F_15DefaultEpilogueISI_SJ_SJ_NS1E_6thread17LinearCombinationISI_Li1EffLNS1J_9ScaleType4KindE0ELNS_15FloatRoundStyleE2ESI_EENS1_15EpilogueDefaultEEEEEvvEEEEvNT_6ParamsE)
        .other          _ZN7cutlass13device_kernelINS_4gemm6kernel13GemmUniversalIN4cute5tupleIJiiiiEEENS1_10collective13CollectiveMmaINS1_37MainloopSm90TmaGmmaWarpSpecializedFP8ILi7ENS5_IJNS4_1CILi1EEESB_SB_EEENS1_35KernelTmaWarpSpecializedCooperativeEEENS5_IJNSA_ILi128EEENSA_ILi256EEESF_EEENS_12float_e5m2_tENS5_IJlSB_lEEESI_SJ_NS4_8TiledMMAINS4_8MMA_AtomIJNS4_4SM904GMMA31MMA_64x256x32_F32E5M2E5M2_SS_TNILNSN_7ScaleInE1ELSP_1EEEEEENS4_6LayoutINS5_IJNSA_ILi2EEESB_SB_EEENS5_IJSB_NSA_ILi0EEESV_EEEEENS5_IJNS4_10UnderscoreESY_SY_EEEEENS4_13SM90_TMA_LOADENS4_14ComposedLayoutINS4_7SwizzleILi3ELi4ELi3EEENS4_18smem_ptr_flag_bitsILi8EEENSS_INS5_IJNSA_ILi8EEESF_EEENS5_IJSF_SB_EEEEEEEvNS4_8identityES11_S1B_vS1C_EENS_8epilogue10collective6detail29Sm90TmaWarpSpecializedAdapterINS1F_15DefaultEpilogueISI_SJ_SJ_NS1E_6thread17LinearCombinationISI_Li1EffLNS1J_9ScaleType4KindE0ELNS_15FloatRoundStyleE2ESI_EENS1_15EpilogueDefaultEEEEEvvEEEEvNT_6ParamsE,@"STO_CUDA_ENTRY STV_DEFAULT"
_ZN7cutlass13device_kernelINS_4gemm6kernel13GemmUniversalIN4cute5tupleIJiiiiEEENS1_10collective13CollectiveMmaINS1_37MainloopSm90TmaGmmaWarpSpecializedFP8ILi7ENS5_IJNS4_1CILi1EEESB_SB_EEENS1_35KernelTmaWarpSpecializedCooperativeEEENS5_IJNSA_ILi128EEENSA_ILi256EEESF_EEENS_12float_e5m2_tENS5_IJlSB_lEEESI_SJ_NS4_8TiledMMAINS4_8MMA_AtomIJNS4_4SM904GMMA31MMA_64x256x32_F32E5M2E5M2_SS_TNILNSN_7ScaleInE1ELSP_1EEEEEENS4_6LayoutINS5_IJNSA_ILi2EEESB_SB_EEENS5_IJSB_NSA_ILi0EEESV_EEEEENS5_IJNS4_10UnderscoreESY_SY_EEEEENS4_13SM90_TMA_LOADENS4_14ComposedLayoutINS4_7SwizzleILi3ELi4ELi3EEENS4_18smem_ptr_flag_bitsILi8EEENSS_INS5_IJNSA_ILi8EEESF_EEENS5_IJSF_SB_EEEEEEEvNS4_8identityES11_S1B_vS1C_EENS_8epilogue10collective6detail29Sm90TmaWarpSpecializedAdapterINS1F_15DefaultEpilogueISI_SJ_SJ_NS1E_6thread17LinearCombinationISI_Li1EffLNS1J_9ScaleType4KindE0ELNS_15FloatRoundStyleE2ESI_EENS1_15EpilogueDefaultEEEEEvvEEEEvNT_6ParamsE:
[----:B------:R-:W0:Y:S02]  /*0000*/  LDC R1, c[0x0][0x28] ;  /* 0x00000a00ff017b82 */ /* 0x000e240000000800 */
[----:B0-----:R-:W-:Y:S01]  /*0010*/  VIADD R1, R1, 0xffffff10 ;  /* 0xffffff1001017836 */ /* 0x001fe20000000000 */
[----:B------:R-:W0:Y:S01]  /*0020*/  S2R R2, SR_TID.X ;  /* 0x0000000000027919 */ /* 0x000e220000002100 */
[----:B------:R-:W-:Y:S01]  /*0030*/  ELECT P0, URZ, PT ;  /* 0x00000000003f782f */ /* 0x000fe20003800000 */
[----:B------:R-:W-:Y:S01]  /*0040*/  BSSY B0, `(.L_x_0) ;  /* 0x0000015000007945 */ /* 0x000fe20003800000 */
[--C-:B0-----:R-:W-:Y:S02]  /*0050*/  SHF.R.U32.HI R0, RZ, 0x5, R2.reuse ;  /* 0x00000005ff007819 */ /* 0x101fe40000011602 */
[----:B------:R-:W-:-:S03]  /*0060*/  SHF.R.U32.HI R2, RZ, 0x7, R2 ;  /* 0x00000007ff027819 */ /* 0x000fc60000011602 */
[----:B------:R-:W0:Y:S04]  /*0070*/  SHFL.IDX PT, R3, R0, RZ, 0x1f ;  /* 0x00001fff00037589 */ /* 0x000e2800000e0000 */
[----:B------:R-:W1:Y:S01]  /*0080*/  SHFL.IDX PT, R2, R2, RZ, 0x1f ;  /* 0x00001fff02027589 */ /* 0x000e6200000e0000 */
[----:B0-----:R-:W-:Y:S02]  /*0090*/  R2UR UR4, R3 ;  /* 0x00000000030472ca */ /* 0x001fe400000e0000 */
[----:B-1----:R-:W-:-:S11]  /*00a0*/  R2UR UR6, R2 ;  /* 0x00000000020672ca */ /* 0x002fd600000e0000 */
[----:B------:R-:W-:Y:S02]  /*00b0*/  USHF.R.S32.HI UR5, URZ, 0x1f, UR4 ;  /* 0x0000001f3f057899 */ /* 0x000fe40008011404 */
[----:B------:R-:W-:Y:S02]  /*00c0*/  ISETP.NE.OR P0, PT, RZ, UR4, !P0 ;  /* 0x00000004ff007c0c */ /* 0x000fe4000c705670 */
[----:B------:R-:W-:-:S04]  /*00d0*/  ULEA.HI UR5, UR5, UR4, URZ, 0x2 ;  /* 0x0000000405057291 */ /* 0x000fc8000f8f103f */
[----:B------:R-:W-:-:S04]  /*00e0*/  ULOP3.LUT UR5, UR5, 0xfffffffc, URZ, 0xc0, !UPT ;  /* 0xfffffffc05057892 */ /* 0x000fc8000f8ec03f */
[----:B------:R-:W-:-:S03]  /*00f0*/  UIADD3 UR8, UR4, -UR5, URZ ;  /* 0x8000000504087290 */ /* 0x000fc6000fffe03f */
[----:B------:R-:W-:Y:S09]  /*0100*/  @P0 BRA `(.L_x_1) ;  /* 0x0000000000200947 */ /* 0x000ff20003800000 */
[----:B------:R-:W-:Y:S02]  /*0110*/  ULDC.64 UR4, c[0x0][0x198] ;  /* 0x0000660000047ab9 */ /* 0x000fe40000000a00 */
[----:B------:R-:W-:Y:S02]  /*0120*/  UIADD3 UR10, UP0, UR4, 0xf0, URZ ;  /* 0x000000f0040a7890 */ /* 0x000fe4000ff1e03f */
[----:B------:R-:W-:Y:S02]  /*0130*/  UIADD3 UR4, UP1, UR4, 0x1f0, URZ ;  /* 0x000001f004047890 */ /* 0x000fe4000ff3e03f */
[----:B------:R-:W-:Y:S02]  /*0140*/  UIADD3.X UR11, URZ, UR5, URZ, UP0, !UPT ;  /* 0x000000053f0b7290 */ /* 0x000fe400087fe43f */
[----:B------:R-:W-:-:S07]  /*0150*/  UIADD3.X UR5, URZ, UR5, URZ, UP1, !UPT ;  /* 0x000000053f057290 */ /* 0x000fce0008ffe43f */
[----:B------:R0:W-:Y:S02]  /*0160*/  UTMACCTL.PF [UR10] ;  /* 0x000000000a0079b9 */ /* 0x0001e40008040000 */
[----:B------:R0:W-:Y:S02]  /*0170*/  UTMACCTL.PF [UR4] ;  /* 0x00000000040079b9 */ /* 0x0001e40008040000 */
[----:B0-----:R-:W-:Y:S01]  /*0180*/  NOP ;  /* 0x0000000000007918 */ /* 0x001fe20000000000 */
.L_x_1:
[----:B------:R-:W-:Y:S05]  /*0190*/  BSYNC B0 ;  /* 0x0000000000007941 */ /* 0x000fea0003800000 */
.L_x_0:
[----:B------:R-:W0:Y:S01]  /*01a0*/  SHFL.IDX PT, R2, R0, RZ, 0x1f ;  /* 0x00001fff00027589 */ /* 0x000e2200000e0000 */
[----:B------:R-:W-:Y:S01]  /*01b0*/  UISETP.NE.AND UP0, UPT, UR8, 0x3, UPT ;  /* 0x000000030800788c */ /* 0x000fe2000bf05270 */
[----:B------:R-:W-:Y:S01]  /*01c0*/  ISETP.NE.AND P1, PT, RZ, UR6, PT ;  /* 0x00000006ff007c0c */ /* 0x000fe2000bf25270 */
[----:B------:R-:W-:Y:S02]  /*01d0*/  UIADD3 UR10, UR6, -0x1, URZ ;  /* 0xffffffff060a7890 */ /* 0x000fe4000fffe03f */
[----:B------:R-:W-:Y:S02]  /*01e0*/  UISETP.EQ.OR UP0, UPT, UR8, URZ, !UP0 ;  /* 0x0000003f0800728c */ /* 0x000fe4000c702670 */
[----:B------:R-:W-:Y:S02]  /*01f0*/  UISETP.GE.U32.AND UP1, UPT, UR10, 0x2, UPT ;  /* 0x000000020a00788c */ /* 0x000fe4000bf26070 */
[----:B------:R-:W-:-:S04]  /*0200*/  UISETP.EQ.AND UP0, UPT, UR6, URZ, UP0 ;  /* 0x0000003f0600728c */ /* 0x000fc80008702270 */
[----:B------:R-:W-:-:S04]  /*0210*/  USEL UR13, URZ, 0x1, !UP0 ;  /* 0x000000013f0d7887 */ /* 0x000fc8000c000000 */
[----:B------:R-:W-:Y:S01]  /*0220*/  USEL UR13, UR13, 0x2, UP1 ;  /* 0x000000020d0d7887 */ /* 0x000fe20008800000 */
[----:B0-----:R-:W-:-:S13]  /*0230*/  ISETP.NE.AND P0, PT, R2, RZ, PT ;  /* 0x000000ff0200720c */ /* 0x001fda0003f05270 */
[----:B------:R-:W-:Y:S05]  /*0240*/  @P0 BRA `(.L_x_2) ;  /* 0x0000000000700947 */ /* 0x000fea0003800000 */
[----:B------:R-:W0:Y:S01]  /*0250*/  S2UR UR9, SR_CgaCtaId ;  /* 0x00000000000979c3 */ /* 0x000e220000008800 */
[----:B------:R-:W-:Y:S01]  /*0260*/  UMOV UR4, 0x400 ;  /* 0x0000040000047882 */ /* 0x000fe20000000000 */
[----:B------:R-:W-:Y:S01]  /*0270*/  UMOV UR5, 0x1 ;  /* 0x0000000100057882 */ /* 0x000fe20000000000 */
[----:B------:R-:W-:Y:S01]  /*0280*/  UMOV UR6, 0x100 ;  /* 0x0000010000067882 */ /* 0x000fe20000000000 */
[----:B------:R-:W-:Y:S01]  /*0290*/  ELECT P0, URZ, PT ;  /* 0x00000000003f782f */ /* 0x000fe20003800000 */
[----:B------:R-:W-:-:S04]  /*02a0*/  UIADD3 UR6, -UR6, 0x100000, URZ ;  /* 0x0010000006067890 */ /* 0x000fc8000fffe13f */
[----:B------:R-:W-:Y:S02]  /*02b0*/  USHF.L.U32 UR7, UR6, 0xb, URZ ;  /* 0x0000000b06077899 */ /* 0x000fe4000800063f */
[----:B------:R-:W-:Y:S02]  /*02c0*/  USHF.L.U32 UR6, UR6, 0x1, URZ ;  /* 0x0000000106067899 */ /* 0x000fe4000800063f */
[----:B0-----:R-:W-:Y:S02]  /*02d0*/  ULEA UR9, UR9, UR4, 0x18 ;  /* 0x0000000409097291 */ /* 0x001fe4000f8ec03f */
[----:B------:R-:W-:-:S04]  /*02e0*/  UIADD3 UR4, -UR5, 0x100000, URZ ;  /* 0x0010000005047890 */ /* 0x000fc8000fffe13f */
[----:B------:R-:W-:Y:S02]  /*02f0*/  USHF.L.U32 UR5, UR4, 0xb, URZ ;  /* 0x0000000b04057899 */ /* 0x000fe4000800063f */
[----:B------:R-:W-:Y:S01]  /*0300*/  USHF.L.U32 UR4, UR4, 0x1, URZ ;  /* 0x0000000104047899 */ /* 0x000fe2000800063f */
[----:B------:R-:W0:Y:S11]  /*0310*/  FENCE.VIEW.ASYNC.S ;  /* 0x00000000000073c6 */ /* 0x000e360000000000 */
[----:B0-----:R0:W1:Y:S01]  /*0320*/  SYNCS.EXCH.64 URZ, [UR9], UR4 ;  /* 0x00000004093f75b2 */ /* 0x0010620008000100 */
[----:B------:R0:W2:Y:S01]  /*0330*/  SYNCS.EXCH.64 URZ, [UR9+0x38], UR6 ;  /* 0x00003806093f75b2 */ /* 0x0000a20008000100 */
[----:B------:R0:W3:Y:S01]  /*0340*/  SYNCS.EXCH.64 URZ, [UR9+0x8], UR4 ;  /* 0x00000804093f75b2 */ /* 0x0000e20008000100 */
[----:B------:R0:W4:Y:S01]  /*0350*/  SYNCS.EXCH.64 URZ, [UR9+0x40], UR6 ;  /* 0x00004006093f75b2 */ /* 0x0001220008000100 */
[----:B------:R0:W0:Y:S01]  /*0360*/  SYNCS.EXCH.64 URZ, [UR9+0x10], UR4 ;  /* 0x00001004093f75b2 */ /* 0x0000220008000100 */
        /* <DEDUP_REMOVED lines=9> */
[----:B------:R-:W-:Y:S01]  /*0400*/  NOP ;  /* 0x0000000000007918 */ /* 0x000fe20000000000 */
.L_x_2:
[----:B------:R-:W5:Y:S01]  /*0410*/  SHFL.IDX PT, R0, R0, RZ, 0x1f ;  /* 0x00001fff00007589 */ /* 0x000f6200000e0000 */
[----:B------:R-:W1:Y:S01]  /*0420*/  LDC R2, c[0x0][0x65c] ;  /* 0x00019700ff027b82 */ /* 0x000e620000000800 */
[----:B------:R-:W-:Y:S01]  /*0430*/  ELECT P0, URZ, PT ;  /* 0x00000000003f782f */ /* 0x000fe20003800000 */
[----:B------:R-:W-:Y:S01]  /*0440*/  IMAD.MOV.U32 R3, RZ, RZ, RZ ;  /* 0x000000ffff037224 */ /* 0x000fe200078e00ff */
[----:B0-----:R-:W-:Y:S01]  /*0450*/  UMOV UR4, 0x20 ;  /* 0x0000002000047882 */ /* 0x001fe20000000000 */
[----:B------:R-:W-:Y:S01]  /*0460*/  NOP ;  /* 0x0000000000007918 */ /* 0x000fe20000000000 */
[----:B------:R-:W-:Y:S01]  /*0470*/  NOP ;  /* 0x0000000000007918 */ /* 0x000fe20000000000 */
[----:B-----5:R-:W-:Y:S02]  /*0480*/  ISETP.NE.OR P0, PT, R0, RZ, !P0 ;  /* 0x000000ff0000720c */ /* 0x020fe40004705670 */
[----:B-1----:R-:W-:Y:S01]  /*0490*/  ISETP.NE.AND P2, PT, R2, 0x1, PT ;  /* 0x000000010200780c */ /* 0x002fe20003f45270 */
[----:B------:R-:W0:Y:S01]  /*04a0*/  S2R R0, SR_CTAID.Y ;  /* 0x0000000000007919 */ /* 0x000e220000002600 */
[----:B------:R-:W1:Y:S09]  /*04b0*/  S2R R2, SR_CTAID.X ;  /* 0x0000000000027919 */ /* 0x000e720000002500 */
[----:B------:R-:W-:Y:S01]  /*04c0*/  VOTEU.ALL UP0, P0 ;  /* 0x00000000003f7886 */ /* 0x000fe20000000000 */
[----:B------:R-:W-:Y:S01]  /*04d0*/  VOTEU.ALL UP1, P0 ;  /* 0x00000000003f7886 */ /* 0x000fe20000020000 */
[----:B------:R-:W1:Y:S01]  /*04e0*/  @P2 LDC R7, c[0x0][0x10] ;  /* 0x00000400ff072b82 */ /* 0x000e620000000800 */
[----:B------:R-:W-:-:S02]  /*04f0*/  @P2 IMAD.MOV.U32 R5, RZ, RZ, RZ ;  /* 0x000000ffff052224 */ /* 0x000fc400078e00ff */
[----:B------:R-:W-:Y:S01]  /*0500*/  @P2 IMAD.MOV.U32 R11, RZ, RZ, RZ ;  /* 0x000000ffff0b2224 */ /* 0x000fe200078e00ff */
[----:B------:R-:W-:Y:S01]  /*0510*/  @!UP0 UMOV UR6, 0x400 ;  /* 0x0000040000068882 */ /* 0x000fe20000000000 */
[----:B------:R-:W-:-:S04]  /*0520*/  @!UP0 UIADD3 UR4, -UR4, 0x100000, URZ ;  /* 0x0010000004048890 */ /* 0x000fc8000fffe13f */
[----:B------:R-:W-:Y:S02]  /*0530*/  @!UP0 USHF.L.U32 UR5, UR4, 0xb, URZ ;  /* 0x0000000b04058899 */ /* 0x000fe4000800063f */
[----:B------:R-:W-:Y:S01]  /*0540*/  @!UP0 USHF.L.U32 UR4, UR4, 0x1, URZ ;  /* 0x0000000104048899 */ /* 0x000fe2000800063f */
[----:B------:R-:W5:Y:S08]  /*0550*/  @!P2 LDC R9, c[0x0][0xc] ;  /* 0x00000300ff09ab82 */ /* 0x000f700000000800 */
[----:B------:R-:W2:Y:S01]  /*0560*/  @!UP0 S2UR UR7, SR_CgaCtaId ;  /* 0x00000000000789c3 */ /* 0x000ea20000008800 */
[----:B0-----:R-:W-:-:S04]  /*0570*/  @P2 IMAD.MOV.U32 R4, RZ, RZ, R0 ;  /* 0x000000ffff042224 */ /* 0x001fc800078e0000 */
[----:B-1----:R-:W-:-:S04]  /*0580*/  @P2 IMAD.WIDE.U32 R6, R2, R7, R4 ;  /* 0x0000000702062225 */ /* 0x002fc800078e0004 */
[----:B------:R-:W-:Y:S02]  /*0590*/  @P2 IMAD.MOV.U32 R16, RZ, RZ, R6 ;  /* 0x000000ffff102224 */ /* 0x000fe400078e0006 */
[----:B------:R-:W-:Y:S02]  /*05a0*/  @P2 IMAD.IADD R17, R7, 0x1, R11 ;  /* 0x0000000107112824 */ /* 0x000fe400078e020b */
[----:B-----5:R-:W-:-:S04]  /*05b0*/  @!P2 IMAD.WIDE.U32 R4, R9, R0, R2 ;  /* 0x000000000904a225 */ /* 0x020fc800078e0002 */
[----:B------:R-:W-:Y:S02]  /*05c0*/  @!P2 IMAD.MOV.U32 R16, RZ, RZ, R4 ;  /* 0x000000ffff10a224 */ /* 0x000fe400078e0004 */
[----:B------:R-:W-:Y:S01]  /*05d0*/  @!P2 IMAD.MOV.U32 R17, RZ, RZ, R5 ;  /* 0x000000ffff11a224 */ /* 0x000fe200078e0005 */
[----:B--2---:R-:W-:Y:S02]  /*05e0*/  @!UP0 ULEA UR6, UR7, UR6, 0x18 ;  /* 0x0000000607068291 */ /* 0x004fe4000f8ec03f */
[----:B------:R0:W-:Y:S01]  /*05f0*/  STL [R1+0x74], R16 ;  /* 0x0000741001007387 */ /* 0x0001e20000100800 */
[----:B------:R-:W-:-:S03]  /*0600*/  VOTEU.ALL UP0, P0 ;  /* 0x00000000003f7886 */ /* 0x000fc60000000000 */
[----:B------:R0:W-:Y:S04]  /*0610*/  STL [R1+0x70], R17 ;  /* 0x0000701101007387 */ /* 0x0001e80000100800 */
[----:B------:R-:W1:Y:S02]  /*0620*/  FENCE.VIEW.ASYNC.S ;  /* 0x00000000000073c6 */ /* 0x000e640000000000 */
[----:B-1----:R0:W3:Y:S01]  /*0630*/  @!UP0 SYNCS.EXCH.64 URZ, [UR6+0x80], UR4 ;  /* 0x00008004063f85b2 */ /* 0x0020e20008000100 */
[----:B------:R0:W3:Y:S01]  /*0640*/  @!UP1 SYNCS.EXCH.64 URZ, [UR6+0x88], UR4 ;  /* 0x00008804063f95b2 */ /* 0x0000e20008000100 */
[----:B------:R-:W-:Y:S01]  /*0650*/  NOP ;  /* 0x0000000000007918 */ /* 0x000fe20000000000 */
[----:B---34-:R-:W-:Y:S06]  /*0660*/  BAR.SYNC.DEFER_BLOCKING 0x0 ;  /* 0x0000000000007b1d */ /* 0x018fec0000010000 */
[----:B0-----:R-:W-:Y:S05]  /*0670*/  @!P1 BRA `(.L_x_3) ;  /* 0x000000e000e49947 */ /* 0x001fea0003800000 */
[----:B------:R-:W-:-:S06]  /*0680*/  UISETP.GT.U32.AND UP0, UPT, UR10, 0x1, UPT ;  /* 0x000000010a00788c */ /* 0x000fcc000bf04070 */
[----:B------:R-:W-:-:S13]  /*0690*/  PLOP3.LUT P0, PT, PT, PT, UP0, 0x80, 0x0 ;  /* 0x000000000000781c */ /* 0x000fda0003f0f008 */
[----:B------:R-:W-:Y:S05]  /*06a0*/  @P0 EXIT ;  /* 0x000000000000094d */ /* 0x000fea0003800000 */
[----:B------:R-:W-:Y:S01]  /*06b0*/  IMAD.MOV.U32 R6, RZ, RZ, -0x1 ;  /* 0xffffffffff067424 */ /* 0x000fe200078e00ff */
[----:B------:R-:W-:Y:S01]  /*06c0*/  ULDC.64 UR4, c[0x0][0x650] ;  /* 0x0001940000047ab9 */ /* 0x000fe20000000a00 */
[----:B------:R-:W-:Y:S01]  /*06d0*/  IMAD.MOV.U32 R5, RZ, RZ, -0x1 ;  /* 0xffffffffff057424 */ /* 0x000fe200078e00ff */
[----:B------:R-:W-:Y:S01]  /*06e0*/  ISETP.GE.U32.AND P0, PT, R16, UR4, PT ;  /* 0x0000000410007c0c */ /* 0x000fe2000bf06070 */
[----:B------:R-:W-:Y:S01]  /*06f0*/  UMOV UR24, 0xffffffff ;  /* 0xffffffff00187882 */ /* 0x000fe20000000000 */
[----:B------:R0:W-:Y:S01]  /*0700*/  STL [R1+0x7c], R6 ;  /* 0x00007c0601007387 */ /* 0x0001e20000100800 */
[----:B------:R-:W-:Y:S02]  /*0710*/  PRMT R4, RZ, 0x7610, R4 ;  /* 0x00007610ff047816 */ /* 0x000fe40000000004 */
[----:B------:R-:W-:Y:S01]  /*0720*/  ISETP.GE.U32.AND.EX P0, PT, R17, UR5, PT, P0 ;  /* 0x0000000511007c0c */ /* 0x000fe2000bf06100 */
[----:B------:R0:W-:-:S12]  /*0730*/  STL [R1+0x78], R5 ;  /* 0x0000780501007387 */ /* 0x0001d80000100800 */
[----:B0-----:R-:W-:Y:S05]  /*0740*/  @P0 BRA `(.L_x_4) ;  /* 0x0000000400680947 */ /* 0x001fea0003800000 */
[----:B------:R-:W0:Y:S01]  /*0750*/  LDC.64 R12, c[0x0][0x628] ;  /* 0x00018a00ff0c7b82 */ /* 0x000e220000000a00 */
[----:B------:R-:W-:Y:S02]  /*0760*/  IMAD.MOV.U32 R4, RZ, RZ, R16 ;  /* 0x000000ffff047224 */ /* 0x000fe400078e0010 */
[----:B------:R-:W-:-:S05]  /*0770*/  IMAD.MOV.U32 R5, RZ, RZ, R17 ;  /* 0x000000ffff057224 */ /* 0x000fca00078e0011 */
[----:B------:R-:W1:Y:S08]  /*0780*/  LDC R10, c[0x0][0x630] ;  /* 0x00018c00ff0a7b82 */ /* 0x000e700000000800 */
[----:B------:R-:W2:Y:S01]  /*0790*/  LDC.64 R14, c[0x0][0x620] ;  /* 0x00018800ff0e7b82 */ /* 0x000ea20000000a00 */
[----:B0-----:R-:W-:-:S04]  /*07a0*/  ISETP.NE.U32.AND P0, PT, R12, RZ, PT ;  /* 0x000000ff0c00720c */ /* 0x001fc80003f05070 */
[----:B------:R-:W-:-:S13]  /*07b0*/  ISETP.NE.AND.EX P0, PT, R13, RZ, PT, P0 ;  /* 0x000000ff0d00720c */ /* 0x000fda0003f05300 */
[----:B-12---:R-:W-:Y:S05]  /*07c0*/  @!P0 BRA `(.L_x_5) ;  /* 0x0000000000288947 */ /* 0x006fea0003800000 */
[----:B------:R-:W0:Y:S02]  /*07d0*/  LDC R9, c[0x0][0x634] ;  /* 0x00018d00ff097b82 */ /* 0x000e240000000800 */
[----:B0-----:R-:W-:-:S05]  /*07e0*/  IADD3 R9, P0, R16, R9, RZ ;  /* 0x0000000910097210 */ /* 0x001fca0007f1e0ff */
[----:B------:R-:W-:-:S04]  /*07f0*/  IMAD.X R11, RZ, RZ, R17, P0 ;  /* 0x000000ffff0b7224 */ /* 0x000fc800000e0611 */
[----:B------:R-:W-:-:S04]  /*0800*/  IMAD.WIDE.U32 R4, R11, R12, RZ ;  /* 0x0000000c0b047225 */ /* 0x000fc800078e00ff */
[----:B------:R-:W-:-:S04]  /*0810*/  IMAD.WIDE.U32 R6, P0, R9, R13, R4 ;  /* 0x0000000d09067225 */ /* 0x000fc80007800004 */
[----:B------:R-:W-:-:S04]  /*0820*/  IMAD.WIDE.U32 R4, R9, R12, RZ ;  /* 0x0000000c09047225 */ /* 0x000fc800078e00ff */
[----:B------:R-:W-:Y:S01]  /*0830*/  IMAD.X R9, RZ, RZ, RZ, P0 ;  /* 0x000000ffff097224 */ /* 0x000fe200000e06ff */
[----:B------:R-:W-:Y:S01]  /*0840*/  IADD3 RZ, P0, R5, R6, RZ ;  /* 0x0000000605ff7210 */ /* 0x000fe20007f1e0ff */
[----:B------:R-:W-:-:S04]  /*0850*/  IMAD.MOV.U32 R8, RZ, RZ, R7 ;  /* 0x000000ffff087224 */ /* 0x000fc800078e0007 */
[----:B------:R-:W-:-:S08]  /*0860*/  IMAD.WIDE.U32.X R4, R11, R13, R8, P0 ;  /* 0x0000000d0b047225 */ /* 0x000fd000000e0408 */
.L_x_5:
[-CC-:B------:R-:W-:Y:S01]  /*0870*/  SHF.R.U64 R24, R4, R10.reuse, R5.reuse ;  /* 0x0000000a04187219 */ /* 0x180fe20000001205 */
[----:B------:R-:W0:Y:S01]  /*0880*/  LDC R8, c[0x0][0x618] ;  /* 0x00018600ff087b82 */ /* 0x000e220000000800 */
[----:B------:R-:W-:Y:S01]  /*0890*/  SHF.R.U32.HI R4, RZ, R10, R5 ;  /* 0x0000000aff047219 */ /* 0x000fe20000011605 */
[----:B------:R-:W-:Y:S01]  /*08a0*/  ULDC UR4, c[0x0][0x150] ;  /* 0x0000540000047ab9 */ /* 0x000fe20000000800 */
[----:B------:R-:W-:Y:S01]  /*08b0*/  IADD3 R9, P0, RZ, -R24, RZ ;  /* 0x80000018ff097210 */ /* 0x000fe20007f1e0ff */
[----:B------:R-:W-:Y:S01]  /*08c0*/  IMAD.MOV.U32 R5, RZ, RZ, R17 ;  /* 0x000000ffff057224 */ /* 0x000fe200078e0011 */
[----:B------:R-:W-:-:S03]  /*08d0*/  I2FP.F32.U32 R3, R2 ;  /* 0x0000000200037245 */ /* 0x000fc60000201000 */
[----:B------:R-:W1:Y:S01]  /*08e0*/  LDC.64 R18, c[0x0][0x640] ;  /* 0x00019000ff127b82 */ /* 0x000e620000000a00 */
[----:B------:R-:W-:Y:S02]  /*08f0*/  IMAD.X R11, RZ, RZ, ~R4, P0 ;  /* 0x000000ffff0b7224 */ /* 0x000fe400000e0e04 */
[----:B------:R-:W-:Y:S01]  /*0900*/  FMUL R3, R3, UR4 ;  /* 0x0000000403037c20 */ /* 0x000fe20008400000 */
[----:B------:R-:W-:Y:S01]  /*0910*/  IMAD.MOV.U32 R4, RZ, RZ, R16 ;  /* 0x000000ffff047224 */ /* 0x000fe200078e0010 */
[----:B------:R-:W-:Y:S01]  /*0920*/  ULDC UR4, c[0x0][0x154] ;  /* 0x0000550000047ab9 */ /* 0x000fe20000000800 */
[-C--:B------:R-:W-:Y:S02]  /*0930*/  IMAD R6, R11, R14.reuse, RZ ;  /* 0x0000000e0b067224 */ /* 0x080fe400078e02ff */
[C---:B------:R-:W-:Y:S01]  /*0940*/  IMAD.WIDE.U32 R4, R9.reuse, R14, R4 ;  /* 0x0000000e09047225 */ /* 0x040fe200078e0004 */
[----:B------:R-:W2:Y:S01]  /*0950*/  LDC R10, c[0x0][0x608] ;  /* 0x00018200ff0a7b82 */ /* 0x000ea20000000800 */
[----:B------:R-:W3:Y:S02]  /*0960*/  F2I.U32.TRUNC.NTZ R3, R3 ;  /* 0x0000000300037305 */ /* 0x000ee4000020f000 */
[----:B------:R-:W-:-:S04]  /*0970*/  IMAD R9, R9, R15, R6 ;  /* 0x0000000f09097224 */ /* 0x000fc800078e0206 */
[----:B------:R-:W-:Y:S01]  /*0980*/  IMAD.IADD R5, R5, 0x1, R9 ;  /* 0x0000000105057824 */ /* 0x000fe200078e0209 */
[----:B------:R-:W4:Y:S01]  /*0990*/  LDC R7, c[0x0][0x144] ;  /* 0x00005100ff077b82 */ /* 0x000f220000000800 */
[----:B------:R-:W-:-:S03]  /*09a0*/  IMAD.MOV.U32 R9, RZ, RZ, 0x1 ;  /* 0x00000001ff097424 */ /* 0x000fc600078e00ff */
[----:B0-----:R-:W-:Y:S02]  /*09b0*/  SHF.R.U64 R12, R4, R8, R5 ;  /* 0x00000008040c7219 */ /* 0x001fe40000001205 */
[----:B------:R-:W-:Y:S02]  /*09c0*/  I2FP.F32.U32 R4, R0 ;  /* 0x0000000000047245 */ /* 0x000fe40000201000 */
[----:B------:R-:W0:Y:S01]  /*09d0*/  LDC R14, c[0x0][0x658] ;  /* 0x00019600ff0e7b82 */ /* 0x000e220000000800 */
[----:B-1----:R-:W-:Y:S01]  /*09e0*/  ISETP.NE.U32.AND P0, PT, R18, RZ, PT ;  /* 0x000000ff1200720c */ /* 0x002fe20003f05070 */
[----:B---3--:R-:W-:Y:S02]  /*09f0*/  IMAD.MOV R6, RZ, RZ, -R3 ;  /* 0x000000ffff067224 */ /* 0x008fe400078e0a03 */
[----:B------:R-:W-:Y:S01]  /*0a00*/  FMUL R4, R4, UR4 ;  /* 0x0000000404047c20 */ /* 0x000fe20008400000 */
[----:B------:R-:W-:Y:S01]  /*0a10*/  SHF.R.U32.HI R3, RZ, R8, R5 ;  /* 0x00000008ff037219 */ /* 0x000fe20000011605 */
[----:B------:R-:W-:Y:S01]  /*0a20*/  IMAD.MOV.U32 R5, RZ, RZ, -0x1 ;  /* 0xffffffffff057424 */ /* 0x000fe200078e00ff */
[----:B------:R-:W-:Y:S01]  /*0a30*/  ISETP.NE.AND.EX P0, PT, R19, RZ, PT, P0 ;  /* 0x000000ff1300720c */ /* 0x000fe20003f05300 */
[----:B------:R1:W3:Y:S01]  /*0a40*/  F2I.U32.TRUNC.NTZ R11, R4 ;  /* 0x00000004000b7305 */ /* 0x0002e2000020f000 */
[----:B------:R-:W1:Y:S01]  /*0a50*/  LDC R13, c[0x0][0x148] ;  /* 0x00005200ff0d7b82 */ /* 0x000e620000000800 */
[----:B--2---:R-:W-:-:S02]  /*0a60*/  SHF.R.U64 R23, R12, R10, R3 ;  /* 0x0000000a0c177219 */ /* 0x004fc40000001203 */
[----:B------:R-:W-:-:S05]  /*0a70*/  SHF.R.U32.HI R3, RZ, R10, R3 ;  /* 0x0000000aff037219 */ /* 0x000fca0000011603 */
[----:B------:R-:W2:Y:S01]  /*0a80*/  LDC R17, c[0x0][0x600] ;  /* 0x00018000ff117b82 */ /* 0x000ea20000000800 */
[----:B----4-:R-:W-:-:S07]  /*0a90*/  IMAD R8, R7, R6, R2 ;  /* 0x0000000607087224 */ /* 0x010fce00078e0202 */
[----:B------:R-:W4:Y:S01]  /*0aa0*/  LDC R16, c[0x0][0x648] ;  /* 0x00019200ff107b82 */ /* 0x000f220000000800 */
[-C--:B0-----:R-:W-:Y:S02]  /*0ab0*/  SHF.L.U32 R2, R5, R14.reuse, RZ ;  /* 0x0000000e05027219 */ /* 0x081fe400000006ff */
[--C-:B------:R-:W-:Y:S02]  /*0ac0*/  SHF.R.U64 R22, R23, R14, R3.reuse ;  /* 0x0000000e17167219 */ /* 0x100fe40000001203 */
[----:B------:R-:W-:Y:S02]  /*0ad0*/  LOP3.LUT R10, RZ, R2, RZ, 0x33, !PT ;  /* 0x00000002ff0a7212 */ /* 0x000fe400078e33ff */
[-C--:B------:R-:W-:Y:S01]  /*0ae0*/  SHF.R.U32.HI R3, RZ, R14.reuse, R3 ;  /* 0x0000000eff037219 */ /* 0x080fe20000011603 */
[----:B------:R-:W0:Y:S01]  /*0af0*/  LDC R21, c[0x0][0x638] ;  /* 0x00018e00ff157b82 */ /* 0x000e220000000800 */
[----:B------:R-:W-:Y:S01]  /*0b00*/  SHF.L.U32 R9, R9, R14, RZ ;  /* 0x0000000e09097219 */ /* 0x000fe200000006ff */
[----:B------:R-:W-:-:S06]  /*0b10*/  IMAD.MOV.U32 R2, RZ, RZ, R22 ;  /* 0x000000ffff027224 */ /* 0x000fcc00078e0016 */
[----:B------:R-:W0:Y:S01]  /*0b20*/  LDC R20, c[0x0][0x610] ;  /* 0x00018400ff147b82 */ /* 0x000e220000000800 */
[----:B-1-3--:R-:W-:Y:S05]  /*0b30*/  @!P0 BRA `(.L_x_6) ;  /* 0x0000000000288947 */ /* 0x00afea0003800000 */
[----:B------:R-:W1:Y:S02]  /*0b40*/  LDC R7, c[0x0][0x64c] ;  /* 0x00019300ff077b82 */ /* 0x000e640000000800 */
[----:B-1----:R-:W-:-:S05]  /*0b50*/  IADD3 R7, P0, R22, R7, RZ ;  /* 0x0000000716077210 */ /* 0x002fca0007f1e0ff */
        /* <DEDUP_REMOVED lines=8> */
.L_x_6:
[----:B----4-:R-:W-:Y:S01]  /*0be0*/  SHF.R.U64 R2, R2, R16, R3 ;  /* 0x0000001002027219 */ /* 0x010fe20000001203 */
[----:B--2---:R-:W-:Y:S01]  /*0bf0*/  VIADD R3, R17, 0xffffffff ;  /* 0xffffffff11037836 */ /* 0x004fe20000000000 */
[----:B------:R-:W-:Y:S01]  /*0c00*/  LOP3.LUT R10, R23, R10, RZ, 0xc0, !PT ;  /* 0x0000000a170a7212 */ /* 0x000fe200078ec0ff */
[----:B------:R-:W-:Y:S01]  /*0c10*/  IMAD.MOV R11, RZ, RZ, -R11 ;  /* 0x000000ffff0b7224 */ /* 0x000fe200078e0a0b */
[----:B------:R-:W-:Y:S01]  /*0c20*/  R2UR UR24, R24 ;  /* 0x00000000181872ca */ /* 0x000fe200000e0000 */
[----:B------:R-:W-:Y:S01]  /*0c30*/  IMAD.MOV R4, RZ, RZ, -R2 ;  /* 0x000000ffff047224 */ /* 0x000fe200078e0a02 */
[----:B------:R-:W-:Y:S01]  /*0c40*/  LOP3.LUT R3, R12, R3, RZ, 0xc0, !PT ;  /* 0x000000030c037212 */ /* 0x000fe200078ec0ff */
[----:B------:R-:W-:Y:S02]  /*0c50*/  @P2 IMAD R8, R13, R11, R0 ;  /* 0x0000000b0d082224 */ /* 0x000fe400078e0200 */
[----:B------:R-:W-:Y:S02]  /*0c60*/  IMAD R9, R9, R2, R10 ;  /* 0x0000000209097224 */ /* 0x000fe400078e020a */
[----:B0-----:R-:W-:-:S02]  /*0c70*/  IMAD R0, R4, R21, R22 ;  /* 0x0000001504007224 */ /* 0x001fc400078e0216 */
[----:B------:R-:W-:Y:S02]  /*0c80*/  IMAD R8, R9, R20, R8 ;  /* 0x0000001409087224 */ /* 0x000fe400078e0208 */
[----:B------:R-:W-:Y:S02]  /*0c90*/  IMAD R3, R0, R17, R3 ;  /* 0x0000001100037224 */ /* 0x000fe400078e0203 */
[----:B------:R-:W-:-:S03]  /*0ca0*/  IMAD.MOV.U32 R4, RZ, RZ, 0x1 ;  /* 0x00000001ff047424 */ /* 0x000fc600078e00ff */
[----:B------:R-:W-:Y:S02]  /*0cb0*/  SEL R2, R3, R8, !P2 ;  /* 0x0000000803027207 */ /* 0x000fe40005000000 */
[----:B------:R-:W-:-:S03]  /*0cc0*/  SEL R0, R8, R3, !P2 ;  /* 0x0000000308007207 */ /* 0x000fc60005000000 */
[----:B------:R0:W-:Y:S04]  /*0cd0*/  STL [R1+0x78], R2 ;  /* 0x0000780201007387 */ /* 0x0001e80000100800 */
[----:B------:R0:W-:Y:S02]  /*0ce0*/  STL [R1+0x7c], R0 ;  /* 0x00007c0001007387 */ /* 0x0001e40000100800 */
.L_x_4:
[----:B------:R-:W-:-:S08]  /*0cf0*/  NOP ;  /* 0x0000000000007918 */ /* 0x000fd00000000000 */
[----:B------:R-:W1:Y:S02]  /*0d00*/  USETMAXREG.TRY_ALLOC.CTAPOOL UP0, 0xe8 ;  /* 0x000000e8000079c8 */ /* 0x000e640008000600 */
[----:B-1----:R-:W-:-:S13]  /*0d10*/  PLOP3.LUT P0, PT, PT, PT, UP0, 0x80, 0x0 ;  /* 0x000000000000781c */ /* 0x002fda0003f0f008 */
[----:B------:R-:W-:Y:S05]  /*0d20*/  @!P0 BRA `(.L_x_4) ;  /* 0xfffffffc00f08947 */ /* 0x000fea000383ffff */
[----:B------:R-:W-:Y:S01]  /*0d30*/  ULDC.64 UR4, c[0x0][0x598] ;  /* 0x0001660000047ab9 */ /* 0x000fe20000000a00 */
[----:B------:R-:W-:Y:S01]  /*0d40*/  ULDC.64 UR20, c[0x0][0x208] ;  /* 0x0000820000147ab9 */ /* 0x000fe20000000a00 */
[----:B------:R-:W-:-:S04]  /*0d50*/  ISETP.NE.U32.AND P0, PT, RZ, UR4, PT ;  /* 0x00000004ff007c0c */ /* 0x000fc8000bf05070 */
[----:B------:R-:W-:-:S13]  /*0d60*/  ISETP.NE.AND.EX P0, PT, RZ, UR5, PT, P0 ;  /* 0x00000005ff007c0c */ /* 0x000fda000bf05300 */
[----:B------:R-:W-:Y:S05]  /*0d70*/  @!P0 BRA `(.L_x_7) ;  /* 0x0000000000208947 */ /* 0x000fea0003800000 */
[----:B0-----:R-:W0:Y:S02]  /*0d80*/  LDC.64 R2, c[0x0][0x598] ;  /* 0x00016600ff027b82 */ /* 0x001e240000000a00 */
[----:B0-----:R-:W2:Y:S02]  /*0d90*/  LDG.E.64 R2, desc[UR20][R2.64] ;  /* 0x0000001402027981 */ /* 0x001ea4000c1e1b00 */
[----:B--2---:R-:W-:-:S04]  /*0da0*/  ISETP.NE.U32.AND P0, PT, R2, RZ, PT ;  /* 0x000000ff0200720c */ /* 0x004fc80003f05070 */
[----:B------:R-:W-:-:S13]  /*0db0*/  ISETP.NE.AND.EX P0, PT, R3, RZ, PT, P0 ;  /* 0x000000ff0300720c */ /* 0x000fda0003f05300 */
[----:B------:R-:W-:Y:S05]  /*0dc0*/  @!P0 BRA `(.L_x_7) ;  /* 0x00000000000c8947 */ /* 0x000fea0003800000 */
[----:B------:R-:W2:Y:S02]  /*0dd0*/  LD.E R2, desc[UR20][R2.64] ;  /* 0x0000001402027980 */ /* 0x000ea4000c101900 */
[----:B--2---:R-:W-:Y:S01]  /*0de0*/  R2UR UR22, R2 ;  /* 0x00000000021672ca */ /* 0x004fe200000e0000 */
[----:B------:R-:W-:-:S14]  /*0df0*/  BRA `(.L_x_8) ;  /* 0x0000000000247947 */ /* 0x000fdc0003800000 */
.L_x_7:
[----:B------:R-:W-:Y:S02]  /*0e00*/  ULDC.64 UR4, c[0x0][0x588] ;  /* 0x0001620000047ab9 */ /* 0x000fe40000000a00 */
[----:B------:R-:W-:-:S04]  /*0e10*/  ISETP.NE.U32.AND P0, PT, RZ, UR4, PT ;  /* 0x00000004ff007c0c */ /* 0x000fc8000bf05070 */
[----:B------:R-:W-:-:S13]  /*0e20*/  ISETP.NE.AND.EX P0, PT, RZ, UR5, PT, P0 ;  /* 0x00000005ff007c0c */ /* 0x000fda000bf05300 */
[----:B------:R-:W-:Y:S05]  /*0e30*/  @!P0 BRA `(.L_x_9) ;  /* 0x0000000000108947 */ /* 0x000fea0003800000 */
[----:B0-----:R-:W0:Y:S02]  /*0e40*/  LDC.64 R2, c[0x0][0x588] ;  /* 0x00016200ff027b82 */ /* 0x001e240000000a00 */
[----:B0-----:R-:W2:Y:S02]  /*0e50*/  LDG.E R2, desc[UR20][R2.64] ;  /* 0x0000001402027981 */ /* 0x001ea4000c1e1900 */
[----:B--2---:R-:W-:Y:S01]  /*0e60*/  R2UR UR22, R2 ;  /* 0x00000000021672ca */ /* 0x004fe200000e0000 */
[----:B------:R-:W-:-:S14]  /*0e70*/  BRA `(.L_x_8) ;  /* 0x0000000000047947 */ /* 0x000fdc0003800000 */
.L_x_9:
[----:B------:R-:W-:-:S05]  /*0e80*/  ULDC UR22, c[0x0][0x580] ;  /* 0x0001600000167ab9 */ /* 0x000fca0000000800 */
.L_x_8:
[----:B------:R-:W-:Y:S02]  /*0e90*/  ULDC.64 UR4, c[0x0][0x5a0] ;  /* 0x0001680000047ab9 */ /* 0x000fe40000000a00 */
        /* <DEDUP_REMOVED lines=11> */
.L_x_10:
        /* <DEDUP_REMOVED lines=8> */
.L_x_12:
[----:B------:R-:W-:-:S05]  /*0fd0*/  ULDC UR23, c[0x0][0x584] ;  /* 0x0001610000177ab9 */ /* 0x000fca0000000800 */
.L_x_11:
[----:B------:R-:W-:-:S13]  /*0fe0*/  LOP3.LUT P0, RZ, R4, 0xff, RZ, 0xc0, !PT ;  /* 0x000000ff04ff7812 */ /* 0x000fda000780c0ff */
[----:B------:R-:W-:Y:S05]  /*0ff0*/  @!P0 EXIT ;  /* 0x000000000000894d */ /* 0x000fea0003800000 */
[----:B------:R-:W-:Y:S01]  /*1000*/  ULDC UR4, c[0x0][0x28c] ;  /* 0x0000a30000047ab9 */ /* 0x000fe20000000800 */
[----:B------:R-:W-:Y:S02]  /*1010*/  ULOP3.LUT UR25, UR13, 0x1, URZ, 0xfc, !UPT ;  /* 0x000000010d197892 */ /* 0x000fe4000f8efc3f */
[----:B------:R-:W-:-:S04]  /*1020*/  UIADD3 UR4, UR4, 0x7f, URZ ;  /* 0x0000007f04047890 */ /* 0x000fc8000fffe03f */
[----:B------:R-:W-:-:S04]  /*1030*/  USHF.R.S32.HI UR5, URZ, 0x1f, UR4 ;  /* 0x0000001f3f057899 */ /* 0x000fc80008011404 */
[----:B------:R-:W-:-:S03]  /*1040*/  ULEA.HI UR5, UR5, UR4, URZ, 0x7 ;  /* 0x0000000405057291 */ /* 0x000fc6000f8f383f */
[----:B------:R-:W-:Y:S01]  /*1050*/  UMOV UR4, URZ ;  /* 0x0000003f00047c82 */ /* 0x000fe20008000000 */
[----:B------:R-:W-:-:S03]  /*1060*/  USHF.R.S32.HI UR12, URZ, 0x7, UR5 ;  /* 0x000000073f0c7899 */ /* 0x000fc60008011405 */
[----:B------:R-:W-:-:S09]  /*1070*/  UMOV UR5, URZ ;  /* 0x0000003f00057c82 */ /* 0x000fd20008000000 */
.L_x_293:
[----:B0-----:R-:W0:Y:S01]  /*1080*/  S2R R0, SR_TID.X ;  /* 0x0000000000007919 */ /* 0x001e220000002100 */
[----:B-1----:R-:W1:Y:S01]  /*1090*/  S2UR UR11, SR_CgaCtaId ;  /* 0x00000000000b79c3 */ /* 0x002e620000008800 */
[----:B------:R-:W-:Y:S01]  /*10a0*/  UMOV UR14, 0x400 ;  /* 0x00000400000e7882 */ /* 0x000fe20000000000 */
[----:B------:R-:W-:Y:S01]  /*10b0*/  UMOV UR6, URZ ;  /* 0x0000003f00067c82 */ /* 0x000fe20008000000 */
[----:B------:R-:W-:Y:S01]  /*10c0*/  STL [R1+0x6c], RZ ;  /* 0x00006cff01007387 */ /* 0x000fe20000100800 */
[----:B------:R-:W-:Y:S01]  /*10d0*/  UMOV UR7, URZ ;  /* 0x0000003f00077c82 */ /* 0x000fe20008000000 */
[----:B------:R-:W-:Y:S01]  /*10e0*/  UMOV UR8, URZ ;  /* 0x0000003f00087c82 */ /* 0x000fe20008000000 */
[----:B------:R-:W-:Y:S01]  /*10f0*/  UMOV UR16, UR5 ;  /* 0x0000000500107c82 */ /* 0x000fe20008000000 */
[----:B------:R-:W-:Y:S01]  /*1100*/  STL [R1+0x68], RZ ;  /* 0x000068ff01007387 */ /* 0x000fe20000100800 */
[----:B--2---:R-:W2:Y:S01]  /*1110*/  LDC R2, c[0x0][0x28c] ;  /* 0x0000a300ff027b82 */ /* 0x004ea20000000800 */
[----:B------:R-:W-:Y:S01]  /*1120*/  UMOV UR17, UR4 ;  /* 0x0000000400117c82 */ /* 0x000fe20008000000 */
[----:B------:R-:W-:Y:S01]  /*1130*/  CS2R R4, SRZ ;  /* 0x0000000000047805 */ /* 0x000fe2000001ff00 */
[----:B------:R-:W-:Y:S01]  /*1140*/  STL [R1+0x64], RZ ;  /* 0x000064ff01007387 */ /* 0x000fe20000100800 */
[----:B------:R-:W-:-:S02]  /*1150*/  CS2R R6, SRZ ;  /* 0x0000000000067805 */ /* 0x000fc4000001ff00 */
[----:B------:R-:W-:Y:S02]  /*1160*/  CS2R R8, SRZ ;  /* 0x0000000000087805 */ /* 0x000fe4000001ff00 */
[----:B------:R-:W-:Y:S01]  /*1170*/  CS2R R10, SRZ ;  /* 0x00000000000a7805 */ /* 0x000fe2000001ff00 */
[----:B------:R-:W-:Y:S01]  /*1180*/  STL [R1+0x60], RZ ;  /* 0x000060ff01007387 */ /* 0x000fe20000100800 */
[----:B------:R-:W-:Y:S02]  /*1190*/  CS2R R12, SRZ ;  /* 0x00000000000c7805 */ /* 0x000fe4000001ff00 */
[----:B------:R-:W-:Y:S02]  /*11a0*/  CS2R R14, SRZ ;  /* 0x00000000000e7805 */ /* 0x000fe4000001ff00 */
[----:B------:R-:W-:Y:S01]  /*11b0*/  CS2R R16, SRZ ;  /* 0x0000000000107805 */ /* 0x000fe2000001ff00 */
[----:B------:R-:W-:Y:S01]  /*11c0*/  STL [R1+0x5c], RZ ;  /* 0x00005cff01007387 */ /* 0x000fe20000100800 */
[----:B------:R-:W-:-:S02]  /*11d0*/  CS2R R18, SRZ ;  /* 0x0000000000127805 */ /* 0x000fc4000001ff00 */
[----:B------:R-:W-:Y:S02]  /*11e0*/  CS2R R20, SRZ ;  /* 0x0000000000147805 */ /* 0x000fe4000001ff00 */
[----:B------:R-:W-:Y:S01]  /*11f0*/  CS2R R22, SRZ ;  /* 0x0000000000167805 */ /* 0x000fe2000001ff00 */
[----:B------:R-:W-:Y:S01]  /*1200*/  STL [R1+0x58], RZ ;  /* 0x000058ff01007387 */ /* 0x000fe20000100800 */
[----:B-1----:R-:W-:Y:S01]  /*1210*/  ULEA UR14, UR11, UR14, 0x18 ;  /* 0x0000000e0b0e7291 */ /* 0x002fe2000f8ec03f */
[----:B------:R-:W-:Y:S02]  /*1220*/  CS2R R152, SRZ ;  /* 0x0000000000987805 */ /* 0x000fe4000001ff00 */
[----:B------:R-:W-:Y:S01]  /*1230*/  CS2R R154, SRZ ;  /* 0x00000000009a7805 */ /* 0x000fe2000001ff00 */
[----:B------:R-:W-:Y:S01]  /*1240*/  STL [R1+0x54], RZ ;  /* 0x000054ff01007387 */ /* 0x000fe20000100800 */
[----:B------:R-:W-:Y:S02]  /*1250*/  CS2R R156, SRZ ;  /* 0x00000000009c7805 */ /* 0x000fe4000001ff00 */
[----:B------:R-:W-:-:S02]  /*1260*/  CS2R R158, SRZ ;  /* 0x00000000009e7805 */ /* 0x000fc4000001ff00 */
[----:B------:R-:W-:Y:S02]  /*1270*/  CS2R R160, SRZ ;  /* 0x0000000000a07805 */ /* 0x000fe4000001ff00 */
[----:B0-----:R-:W-:Y:S01]  /*1280*/  LOP3.LUT R0, R0, 0x80, RZ, 0xc0, !PT ;  /* 0x0000008000007812 */ /* 0x001fe200078ec0ff */
[----:B------:R-:W-:Y:S01]  /*1290*/  STL [R1+0x50], RZ ;  /* 0x000050ff01007387 */ /* 0x000fe20000100800 */
[----:B--2---:R-:W-:Y:S02]  /*12a0*/  ISETP.GE.AND P0, PT, R2, 0x1, PT ;  /* 0x000000010200780c */ /* 0x004fe40003f06270 */
[----:B------:R-:W-:Y:S02]  /*12b0*/  CS2R R2, SRZ ;  /* 0x0000000000027805 */ /* 0x000fe4000001ff00 */
[----:B------:R-:W-:Y:S01]  /*12c0*/  SHF.R.U32.HI R0, RZ, 0x7, R0 ;  /* 0x00000007ff007819 */ /* 0x000fe20000011600 */
        /* <DEDUP_REMOVED lines=8> */
[----:B------:R-:W0:Y:S01]  /*1350*/  SHFL.IDX PT, R0, R0, RZ, 0x1f ;  /* 0x00001fff00007589 */ /* 0x000e2200000e0000 */
[----:B------:R-:W-:-:S02]  /*1360*/  CS2R R174, SRZ ;  /* 0x0000000000ae7805 */ /* 0x000fc4000001ff00 */
[----:B------:R-:W-:Y:S02]  /*1370*/  CS2R R176, SRZ ;  /* 0x0000000000b07805 */ /* 0x000fe4000001ff00 */
[----:B------:R-:W-:Y:S01]  /*1380*/  CS2R R178, SRZ ;  /* 0x0000000000b27805 */ /* 0x000fe2000001ff00 */
[----:B------:R1:W-:Y:S01]  /*1390*/  STL [R1+0x44], RZ ;  /* 0x000044ff01007387 */ /* 0x0003e20000100800 */
[----:B------:R-:W-:Y:S02]  /*13a0*/  CS2R R180, SRZ ;  /* 0x0000000000b47805 */ /* 0x000fe4000001ff00 */
[----:B------:R-:W-:Y:S02]  /*13b0*/  CS2R R182, SRZ ;  /* 0x0000000000b67805 */ /* 0x000fe4000001ff00 */
[----:B------:R-:W-:Y:S01]  /*13c0*/  CS2R R184, SRZ ;  /* 0x0000000000b87805 */ /* 0x000fe2000001ff00 */
[----:B------:R1:W-:Y:S01]  /*13d0*/  STL [R1+0x40], RZ ;  /* 0x000040ff01007387 */ /* 0x0003e20000100800 */
        /* <DEDUP_REMOVED lines=14> */
[----:B------:R-:W-:Y:S02]  /*14c0*/  CS2R R208, SRZ ;  /* 0x0000000000d07805 */ /* 0x000fe4000001ff00 */
[----:B0-----:R-:W-:Y:S01]  /*14d0*/  R2UR UR9, R0 ;  /* 0x00000000000972ca */ /* 0x001fe200000e0000 */
[----:B------:R1:W-:Y:S01]  /*14e0*/  STL [R1+0x30], RZ ;  /* 0x000030ff01007387 */ /* 0x0003e20000100800 */
[----:B------:R-:W-:Y:S01]  /*14f0*/  IMAD.MOV.U32 R0, RZ, RZ, RZ ;  /* 0x000000ffff007224 */ /* 0x000fe200078e00ff */
[----:B------:R-:W-:-:S02]  /*1500*/  CS2R R210, SRZ ;  /* 0x0000000000d27805 */ /* 0x000fc4000001ff00 */
[----:B------:R-:W-:Y:S01]  /*1510*/  CS2R R212, SRZ ;  /* 0x0000000000d47805 */ /* 0x000fe2000001ff00 */
[----:B------:R1:W-:Y:S01]  /*1520*/  STL [R1+0x2c], RZ ;  /* 0x00002cff01007387 */ /* 0x0003e20000100800 */
[----:B------:R-:W-:Y:S02]  /*1530*/  CS2R R214, SRZ ;  /* 0x0000000000d67805 */ /* 0x000fe4000001ff00 */
[----:B------:R-:W-:Y:S02]  /*1540*/  CS2R R216, SRZ ;  /* 0x0000000000d87805 */ /* 0x000fe4000001ff00 */
[----:B------:R-:W-:Y:S01]  /*1550*/  CS2R R218, SRZ ;  /* 0x0000000000da7805 */ /* 0x000fe2000001ff00 */
[----:B------:R1:W-:Y:S01]  /*1560*/  STL [R1+0x28], RZ ;  /* 0x000028ff01007387 */ /* 0x0003e20000100800 */
[----:B------:R-:W-:Y:S02]  /*1570*/  CS2R R220, SRZ ;  /* 0x0000000000dc7805 */ /* 0x000fe4000001ff00 */
[----:B------:R-:W-:-:S02]  /*1580*/  CS2R R222, SRZ ;  /* 0x0000000000de7805 */ /* 0x000fc4000001ff00 */
[----:B------:R-:W-:Y:S01]  /*1590*/  CS2R R224, SRZ ;  /* 0x0000000000e07805 */ /* 0x000fe2000001ff00 */
[----:B------:R1:W-:Y:S01]  /*15a0*/  STL [R1+0x24], RZ ;  /* 0x000024ff01007387 */ /* 0x0003e20000100800 */
[----:B------:R-:W-:Y:S01]  /*15b0*/  ULEA.HI UR10, UR9, UR9, URZ, 0x1 ;  /* 0x00000009090a7291 */ /* 0x000fe2000f8f083f */
[----:B------:R-:W-:Y:S01]  /*15c0*/  CS2R R226, SRZ ;  /* 0x0000000000e27805 */ /* 0x000fe2000001ff00 */
[----:B------:R-:W-:Y:S01]  /*15d0*/  IMAD.MOV.U32 R228, RZ, RZ, RZ ;  /* 0x000000ffffe47224 */ /* 0x000fe200078e00ff */
[----:B------:R1:W-:Y:S01]  /*15e0*/  STL [R1+0x20], RZ ;  /* 0x000020ff01007387 */ /* 0x0003e20000100800 */
[----:B------:R-:W-:Y:S01]  /*15f0*/  ULOP3.LUT UR10, UR10, 0x7fffe, URZ, 0xc0, !UPT ;  /* 0x0007fffe0a0a7892 */ /* 0x000fe2000f8ec03f */
[----:B------:R-:W-:Y:S02]  /*1600*/  CS2R R24, SRZ ;  /* 0x0000000000187805 */ /* 0x000fe4000001ff00 */
[----:B------:R-:W-:Y:S01]  /*1610*/  CS2R R26, SRZ ;  /* 0x00000000001a7805 */ /* 0x000fe2000001ff00 */
[----:B------:R1:W-:Y:S01]  /*1620*/  STL [R1+0x1c], RZ ;  /* 0x00001cff01007387 */ /* 0x0003e20000100800 */
[----:B------:R-:W-:Y:S01]  /*1630*/  UIADD3 UR10, UR9, -UR10, URZ ;  /* 0x8000000a090a7290 */ /* 0x000fe2000fffe03f */
[----:B------:R-:W-:-:S02]  /*1640*/  CS2R R28, SRZ ;  /* 0x00000000001c7805 */ /* 0x000fc4000001ff00 */
[----:B---34-:R-:W-:Y:S01]  /*1650*/  CS2R R30, SRZ ;  /* 0x00000000001e7805 */ /* 0x018fe2000001ff00 */
[----:B------:R1:W-:Y:S01]  /*1660*/  STL [R1+0x18], RZ ;  /* 0x000018ff01007387 */ /* 0x0003e20000100800 */
[----:B------:R-:W-:Y:S01]  /*1670*/  ULEA UR10, UR10, UR14, 0xd ;  /* 0x0000000e0a0a7291 */ /* 0x000fe2000f8e683f */
[----:B------:R-:W-:Y:S02]  /*1680*/  CS2R R32, SRZ ;  /* 0x0000000000207805 */ /* 0x000fe4000001ff00 */
[----:B------:R-:W-:Y:S01]  /*1690*/  CS2R R34, SRZ ;  /* 0x0000000000227805 */ /* 0x000fe2000001ff00 */
[----:B------:R1:W-:Y:S01]  /*16a0*/  STL [R1+0x14], RZ ;  /* 0x000014ff01007387 */ /* 0x0003e20000100800 */
[----:B------:R-:W-:Y:S01]  /*16b0*/  UIADD3 UR10, UR10, 0x180, URZ ;  /* 0x000001800a0a7890 */ /* 0x000fe2000fffe03f */
[----:B------:R-:W-:Y:S02]  /*16c0*/  CS2R R36, SRZ ;  /* 0x0000000000247805 */ /* 0x000fe4000001ff00 */
[----:B------:R-:W-:Y:S01]  /*16d0*/  CS2R R38, SRZ ;  /* 0x0000000000267805 */ /* 0x000fe2000001ff00 */
[----:B------:R1:W-:Y:S01]  /*16e0*/  STL [R1+0x10], RZ ;  /* 0x000010ff01007387 */ /* 0x0003e20000100800 */
[----:B------:R-:W-:Y:S01]  /*16f0*/  USHF.R.U32.HI UR10, URZ, 0x4, UR10 ;  /* 0x000000043f0a7899 */ /* 0x000fe2000801160a */
[----:B------:R-:W-:-:S02]  /*1700*/  CS2R R40, SRZ ;  /* 0x0000000000287805 */ /* 0x000fc4000001ff00 */
[----:B------:R-:W-:Y:S01]  /*1710*/  CS2R R42, SRZ ;  /* 0x00000000002a7805 */ /* 0x000fe2000001ff00 */
[----:B------:R1:W-:Y:S01]  /*1720*/  STL [R1+0xc], RZ ;  /* 0x00000cff01007387 */ /* 0x0003e20000100800 */
[----:B------:R-:W-:Y:S01]  /*1730*/  ULOP3.LUT UR15, UR10, 0x3fff, URZ, 0xc0, !UPT ;  /* 0x00003fff0a0f7892 */ /* 0x000fe2000f8ec03f */
        /* <DEDUP_REMOVED lines=10> */
[----:B------:R1:W-:Y:S01]  /*17e0*/  STL [R1], RZ ;  /* 0x000000ff01007387 */ /* 0x0003e20000100800 */
[----:B------:R-:W-:Y:S02]  /*17f0*/  CS2R R60, SRZ ;  /* 0x00000000003c7805 */ /* 0x000fe4000001ff00 */
[----:B------:R-:W-:Y:S02]  /*1800*/  CS2R R62, SRZ ;  /* 0x00000000003e7805 */ /* 0x000fe4000001ff00 */
[----:B------:R-:W-:Y:S02]  /*1810*/  CS2R R64, SRZ ;  /* 0x0000000000407805 */ /* 0x000fe4000001ff00 */
[----:B------:R-:W-:-:S02]  /*1820*/  CS2R R66, SRZ ;  /* 0x0000000000427805 */ /* 0x000fc4000001ff00 */
[----:B------:R-:W-:Y:S02]  /*1830*/  CS2R R68, SRZ ;  /* 0x0000000000447805 */ /* 0x000fe4000001ff00 */
[----:B------:R-:W-:Y:S02]  /*1840*/  CS2R R70, SRZ ;  /* 0x0000000000467805 */ /* 0x000fe4000001ff00 */
        /* <DEDUP_REMOVED lines=39> */
[----:B------:R-:W-:Y:S01]  /*1ac0*/  CS2R R150, SRZ ;  /* 0x0000000000967805 */ /* 0x000fe2000001ff00 */
[----:B-1----:R-:W-:Y:S06]  /*1ad0*/  @!P0 BRA `(.L_x_13) ;  /* 0x0000001000948947 */ /* 0x002fec0003800000 */
[----:B------:R-:W-:-:S06]  /*1ae0*/  UISETP.NE.AND UP0, UPT, UR25, 0x3, UPT ;  /* 0x000000031900788c */ /* 0x000fcc000bf05270 */
[----:B------:R-:W-:-:S13]  /*1af0*/  PLOP3.LUT P1, PT, PT, PT, UP0, 0x80, 0x0 ;  /* 0x000000000000781c */ /* 0x000fda0003f2f008 */
[----:B------:R-:W-:Y:S05]  /*1b00*/  @!P1 BRA `(.L_x_14) ;  /* 0x0000000000049947 */ /* 0x000fea0003800000 */
[----:B------:R-:W-:Y:S01]  /*1b10*/  BPT.TRAP 0x1 ;  /* 0x000000040000795c */ /* 0x000fe20000300000 */
.L_x_14:
[----:B------:R-:W-:Y:S01]  /*1b20*/  ULEA UR6, UR5, UR14, 0x3 ;  /* 0x0000000e05067291 */ /* 0x000fe2000f8e183f */
[----:B------:R-:W-:-:S05]  /*1b30*/  IMAD.U32 R0, RZ, RZ, UR4 ;  /* 0x00000004ff007e24 */ /* 0x000fca000f8e00ff */
[----:B------:R-:W-:-:S04]  /*1b40*/  SHF.L.U32 R0, R0, 0x1f, RZ ;  /* 0x0000001f00007819 */ /* 0x000fc800000006ff */
[----:B------:R0:W1:Y:S01]  /*1b50*/  SYNCS.PHASECHK.TRANS64.TRYWAIT P0, [UR6], R0 ;  /* 0x00000000ff0075a7 */ /* 0x0000620008000146 */
[----:B------:R-:W-:Y:S05]  /*1b60*/  @!P1 BRA `(.L_x_15) ;  /* 0x0000000000049947 */ /* 0x000fea0003800000 */
[----:B------:R-:W-:Y:S01]  /*1b70*/  BPT.TRAP 0x1 ;  /* 0x000000040000795c */ /* 0x000fe20000300000 */
.L_x_15:
[----:B-1----:R-:W-:Y:S05]  /*1b80*/  @P0 BRA `(.L_x_16) ;  /* 0x0000000000080947 */ /* 0x002fea0003800000 */
[----:B------:R-:W1:Y:S02]  /*1b90*/  SYNCS.PHASECHK.TRANS64.TRYWAIT P0, [UR6], R0 ;  /* 0x00000000ff0075a7 */ /* 0x000e640008000146 */
[----:B-1----:R-:W-:Y:S05]  /*1ba0*/  @!P0 BRA `(.L_x_17) ;  /* 0x000000e400c48947 */ /* 0x002fea0003800000 */
.L_x_16:
[----:B------:R-:W-:Y:S01]  /*1bb0*/  UIADD3 UR6, UR14, 0x1c180, URZ ;  /* 0x0001c1800e067890 */ /* 0x000fe2000fffe03f */
[----:B------:R-:W-:Y:S01]  /*1bc0*/  WARPGROUP.ARRIVE ;  /* 0x00000000000079c5 */ /* 0x000fe20000000000 */
[----:B------:R-:W-:Y:S01]  /*1bd0*/  ULOP3.LUT UR8, UR15, 0x10000, URZ, 0xfc, !UPT ;  /* 0x000100000f087892 */ /* 0x000fe2000f8efc3f */
[----:B------:R2:W-:Y:S01]  /*1be0*/  STL [R1+0x6c], RZ ;  /* 0x00006cff01007387 */ /* 0x0005e20000100800 */
[----:B------:R-:W-:Y:S01]  /*1bf0*/  USHF.R.U32.HI UR6, URZ, 0x4, UR6 ;  /* 0x000000043f067899 */ /* 0x000fe20008011606 */
[----:B01----:R-:W-:Y:S01]  /*1c00*/  IMAD.MOV.U32 R0, RZ, RZ, RZ ;  /* 0x000000ffff007224 */ /* 0x003fe200078e00ff */
[----:B------:R-:W-:Y:S01]  /*1c10*/  UMOV UR9, 0x40000040 ;  /* 0x4000004000097882 */ /* 0x000fe20000000000 */
[----:B------:R-:W-:Y:S01]  /*1c20*/  UMOV UR11, 0x40000040 ;  /* 0x40000040000b7882 */ /* 0x000fe20000000000 */
[----:B------:R-:W-:Y:S01]  /*1c30*/  ULOP3.LUT UR6, UR6, 0x3fff, URZ, 0xc0, !UPT ;  /* 0x00003fff06067892 */ /* 0x000fe2000f8ec03f */
[----:B------:R2:W-:Y:S01]  /*1c40*/  STL [R1+0x68], RZ ;  /* 0x000068ff01007387 */ /* 0x0005e20000100800 */
[----:B------:R-:W-:-:S02]  /*1c50*/  CS2R R2, SRZ ;  /* 0x0000000000027805 */ /* 0x000fc4000001ff00 */
[----:B------:R-:W-:Y:S01]  /*1c60*/  CS2R R4, SRZ ;  /* 0x0000000000047805 */ /* 0x000fe2000001ff00 */
[----:B------:R-:W-:Y:S01]  /*1c70*/  ULOP3.LUT UR7, UR6, 0x10000, URZ, 0xfc, !UPT ;  /* 0x0001000006077892 */ /* 0x000fe2000f8efc3f */
[----:B------:R2:W-:Y:S01]  /*1c80*/  STL [R1+0x64], RZ ;  /* 0x000064ff01007387 */ /* 0x0005e20000100800 */
[----:B------:R-:W-:Y:S01]  /*1c90*/  ULEA UR6, UR5, UR8, 0xa ;  /* 0x0000000805067291 */ /* 0x000fe2000f8e503f */
[----:B------:R-:W-:Y:S01]  /*1ca0*/  CS2R R6, SRZ ;  /* 0x0000000000067805 */ /* 0x000fe2000001ff00 */
[----:B------:R-:W-:Y:S01]  /*1cb0*/  ULEA UR7, UR5, UR7, 0xb ;  /* 0x0000000705077291 */ /* 0x000fe2000f8e583f */
[----:B------:R2:W-:Y:S01]  /*1cc0*/  STL [R1+0x60], RZ ;  /* 0x000060ff01007387 */ /* 0x0005e20000100800 */
[----:B------:R-:W-:Y:S02]  /*1cd0*/  CS2R R8, SRZ ;  /* 0x0000000000087805 */ /* 0x000fe4000001ff00 */
[----:B------:R-:W-:Y:S02]  /*1ce0*/  CS2R R10, SRZ ;  /* 0x00000000000a7805 */ /* 0x000fe4000001ff00 */
[----:B------:R-:W-:Y:S01]  /*1cf0*/  CS2R R12, SRZ ;  /* 0x00000000000c7805 */ /* 0x000fe2000001ff00 */
[----:B------:R-:W-:Y:S01]  /*1d00*/  UMOV UR8, UR6 ;  /* 0x0000000600087c82 */ /* 0x000fe20008000000 */
[----:B------:R2:W-:Y:S01]  /*1d10*/  STL [R1+0x5c], RZ ;  /* 0x00005cff01007387 */ /* 0x0005e20000100800 */
[----:B------:R-:W-:Y:S01]  /*1d20*/  UMOV UR10, UR7 ;  /* 0x00000007000a7c82 */ /* 0x000fe20008000000 */
[----:B------:R-:W-:Y:S01]  /*1d30*/  CS2R R14, SRZ ;  /* 0x00000000000e7805 */ /* 0x000fe2000001ff00 */
[----:B------:R-:W-:Y:S01]  /*1d40*/  QGMMA.64x256x32.F32.E5M2.E5M2 R24, gdesc[UR8], RZ, !UPT ;  /* 0x03e00000081879f3 */ /* 0x000fe2000c7038ff */
[----:B------:R-:W-:Y:S01]  /*1d50*/  UIADD3 UR8, UR6, 0x2, URZ ;  /* 0x0000000206087890 */ /* 0x000fe2000fffe03f */
[----:B------:R2:W-:Y:S01]  /*1d60*/  STL [R1+0x58], RZ ;  /* 0x000058ff01007387 */ /* 0x0005e20000100800 */
[----:B------:R-:W-:Y:S01]  /*1d70*/  UIADD3 UR10, UR7, 0x2, URZ ;  /* 0x00000002070a7890 */ /* 0x000fe2000fffe03f */
[----:B------:R-:W-:Y:S01]  /*1d80*/  CS2R R16, SRZ ;  /* 0x0000000000107805 */ /* 0x000fe2000001ff00 */
[----:B------:R-:W-:Y:S01]  /*1d90*/  UMOV UR9, 0x40000040 ;  /* 0x4000004000097882 */ /* 0x000fe20000000000 */
[----:B------:R-:W-:Y:S01]  /*1da0*/  UMOV UR11, 0x40000040 ;  /* 0x40000040000b7882 */ /* 0x000fe20000000000 */
        /* <DEDUP_REMOVED lines=54> */
[----:B------:R-:W-:Y:S01]  /*2110*/  CS2R R226, SRZ ;  /* 0x0000000000e27805 */ /* 0x000fe2000001ff00 */
[----:B------:R-:W-:Y:S01]  /*2120*/  IMAD.MOV.U32 R228, RZ, RZ, RZ ;  /* 0x000000ffffe47224 */ /* 0x000fe200078e00ff */
[----:B------:R2:W-:Y:S04]  /*2130*/  STL [R1+0x1c], RZ ;  /* 0x00001cff01007387 */ /* 0x0005e80000100800 */
[----:B------:R2:W-:Y:S04]  /*2140*/  STL [R1+0x18], RZ ;  /* 0x000018ff01007387 */ /* 0x0005e80000100800 */
[----:B------:R2:W-:Y:S04]  /*2150*/  STL [R1+0x14], RZ ;  /* 0x000014ff01007387 */ /* 0x0005e80000100800 */
[----:B------:R2:W-:Y:S04]  /*2160*/  STL [R1+0x10], RZ ;  /* 0x000010ff01007387 */ /* 0x0005e80000100800 */
[----:B------:R2:W-:Y:S04]  /*2170*/  STL [R1+0xc], RZ ;  /* 0x00000cff01007387 */ /* 0x0005e80000100800 */
[----:B------:R2:W-:Y:S04]  /*2180*/  STL [R1+0x8], RZ ;  /* 0x000008ff01007387 */ /* 0x0005e80000100800 */
[----:B------:R2:W-:Y:S04]  /*2190*/  STL [R1+0x4], RZ ;  /* 0x000004ff01007387 */ /* 0x0005e80000100800 */
[----:B------:R2:W-:Y:S01]  /*21a0*/  STL [R1], RZ ;  /* 0x000000ff01007387 */ /* 0x0005e20000100800 */
[----:B------:R-:W-:Y:S01]  /*21b0*/  QGMMA.64x256x32.F32.E5M2.E5M2 R24, gdesc[UR8], R24 ;  /* 0x03e00000081879f3 */ /* 0x000fe20008703818 */
[----:B------:R-:W-:-:S02]  /*21c0*/  UIADD3 UR8, UR6, 0x4, URZ ;  /* 0x0000000406087890 */ /* 0x000fc4000fffe03f */
[----:B------:R-:W-:Y:S01]  /*21d0*/  UIADD3 UR10, UR7, 0x4, URZ ;  /* 0x00000004070a7890 */ /* 0x000fe2000fffe03f */
[----:B------:R-:W-:Y:S01]  /*21e0*/  UMOV UR9, 0x40000040 ;  /* 0x4000004000097882 */ /* 0x000fe20000000000 */
[----:B------:R-:W-:-:S15]  /*21f0*/  UMOV UR11, 0x40000040 ;  /* 0x40000040000b7882 */ /* 0x000fde0000000000 */
[----:B------:R-:W-:-:S08]  /*2200*/  NOP ;  /* 0x0000000000007918 */ /* 0x000fd00000000000 */
[----:B------:R-:W-:Y:S01]  /*2210*/  QGMMA.64x256x32.F32.E5M2.E5M2 R24, gdesc[UR8], R24 ;  /* 0x03e00000081879f3 */ /* 0x000fe20008703818 */
[----:B------:R-:W-:Y:S02]  /*2220*/  UIADD3 UR10, UR7, 0x6, URZ ;  /* 0x00000006070a7890 */ /* 0x000fe4000fffe03f */
[----:B------:R-:W-:Y:S01]  /*2230*/  UIADD3 UR8, UR6, 0x6, URZ ;  /* 0x0000000606087890 */ /* 0x000fe2000fffe03f */
[----:B------:R-:W-:Y:S01]  /*2240*/  ULDC UR7, c[0x0][0x50c] ;  /* 0x0001430000077ab9 */ /* 0x000fe20000000800 */
[----:B------:R-:W-:Y:S01]  /*2250*/  UMOV UR9, 0x40000040 ;  /* 0x4000004000097882 */ /* 0x000fe20000000000 */
[----:B------:R-:W-:Y:S01]  /*2260*/  UISETP.NE.AND UP0, UPT, UR7, 0x4, UPT ;  /* 0x000000040700788c */ /* 0x000fe2000bf05270 */
[----:B------:R-:W-:Y:S01]  /*2270*/  UMOV UR11, 0x40000040 ;  /* 0x40000040000b7882 */ /* 0x000fe20000000000 */
[----:B------:R-:W-:Y:S02]  /*2280*/  UMOV UR6, 0x4 ;  /* 0x0000000400067882 */ /* 0x000fe40000000000 */
[----:B------:R-:W-:-:S06]  /*2290*/  USEL UR7, URZ, 0x1, UP0 ;  /* 0x000000013f077887 */ /* 0x000fcc0008000000 */
[----:B------:R-:W-:-:S12]  /*22a0*/  ISETP.NE.AND P0, PT, RZ, UR7, PT ;  /* 0x00000007ff007c0c */ /* 0x000fd8000bf05270 */
[----:B------:R-:W-:Y:S01]  /*22b0*/  QGMMA.64x256x32.F32.E5M2.E5M2 R24, gdesc[UR8], R24, gsb0 ;  /* 0x03e00000081879f3 */ /* 0x000fe20008003818 */
[----:B--2---:R-:W-:Y:S05]  /*22c0*/  @!P0 BRA `(.L_x_18) ;  /* 0x0000000800808947 */ /* 0x004fea0003800000 */
[----:B------:R-:W-:Y:S02]  /*22d0*/  WARPGROUP.DEPBAR.LE gsb0, 0x0 ;  /* 0x00008000000079c5 */ /* 0x000fe40000010000 */
[----:B------:R-:W-:-:S01]  /*22e0*/  FADD R227, RZ, R25 ;  /* 0x00000019ffe37221 */ /* 0x000fc20000000000 */
[----:B------:R-:W-:Y:S01]  /*22f0*/  FADD R228, RZ, R24 ;  /* 0x00000018ffe47221 */ /* 0x000fe20000000000 */
[----:B------:R-:W-:-:S01]  /*2300*/  FADD R226, RZ, R26 ;  /* 0x0000001affe27221 */ /* 0x000fc20000000000 */
[----:B------:R-:W-:Y:S01]  /*2310*/  FADD R225, RZ, R27 ;  /* 0x0000001bffe17221 */ /* 0x000fe20000000000 */
[----:B------:R-:W-:-:S01]  /*2320*/  FADD R224, RZ, R28 ;  /* 0x0000001cffe07221 */ /* 0x000fc20000000000 */
[----:B------:R0:W-:Y:S01]  /*2330*/  STL [R1+0x80], R227 ;  /* 0x000080e301007387 */ /* 0x0001e20000100800 */
[----:B------:R-:W-:-:S01]  /*2340*/  FADD R223, RZ, R29 ;  /* 0x0000001dffdf7221 */ /* 0x000fc20000000000 */
[----:B------:R-:W-:Y:S01]  /*2350*/  FADD R222, RZ, R30 ;  /* 0x0000001effde7221 */ /* 0x000fe20000000000 */
[----:B------:R-:W-:-:S01]  /*2360*/  FADD R221, RZ, R31 ;  /* 0x0000001fffdd7221 */ /* 0x000fc20000000000 */
[----:B------:R-:W-:Y:S01]  /*2370*/  FADD R220, RZ, R32 ;  /* 0x00000020ffdc7221 */ /* 0x000fe20000000000 */
[----:B------:R-:W-:-:S01]  /*2380*/  FADD R219, RZ, R33 ;  /* 0x00000021ffdb7221 */ /* 0x000fc20000000000 */
[----:B------:R-:W-:Y:S01]  /*2390*/  FADD R218, RZ, R34 ;  /* 0x00000022ffda7221 */ /* 0x000fe20000000000 */
[----:B------:R-:W-:-:S01]  /*23a0*/  FADD R217, RZ, R35 ;  /* 0x00000023ffd97221 */ /* 0x000fc20000000000 */
[----:B------:R-:W-:Y:S01]  /*23b0*/  FADD R216, RZ, R36 ;  /* 0x00000024ffd87221 */ /* 0x000fe20000000000 */
[----:B------:R-:W-:-:S01]  /*23c0*/  FADD R215, RZ, R37 ;  /* 0x00000025ffd77221 */ /* 0x000fc20000000000 */
[----:B0-----:R-:W-:Y:S01]  /*23d0*/  FADD R227, RZ, R124 ;  /* 0x0000007cffe37221 */ /* 0x001fe20000000000 */
[----:B------:R-:W-:-:S01]  /*23e0*/  FADD R214, RZ, R38 ;  /* 0x00000026ffd67221 */ /* 0x000fc20000000000 */
[----:B------:R-:W-:Y:S01]  /*23f0*/  FADD R213, RZ, R39 ;  /* 0x00000027ffd57221 */ /* 0x000fe20000000000 */
[----:B------:R-:W-:-:S01]  /*2400*/  FADD R212, RZ, R40 ;  /* 0x00000028ffd47221 */ /* 0x000fc20000000000 */
[----:B------:R-:W-:Y:S01]  /*2410*/  FADD R211, RZ, R41 ;  /* 0x00000029ffd37221 */ /* 0x000fe20000000000 */
[----:B------:R0:W-:Y:S01]  /*2420*/  STL [R1], R227 ;  /* 0x000000e301007387 */ /* 0x0001e20000100800 */
        /* <DEDUP_REMOVED lines=94> */
[----:B0-----:R-:W-:-:S05]  /*2a10*/  FADD R227, RZ, R131 ;  /* 0x00000083ffe37221 */ /* 0x001fca0000000000 */
[----:B------:R0:W-:Y:S02]  /*2a20*/  STL [R1+0x1c], R227 ;  /* 0x00001ce301007387 */ /* 0x0001e40000100800 */
        /* <DEDUP_REMOVED lines=39> */
[----:B------:R0:W-:Y:S04]  /*2ca0*/  STL [R1+0x6c], R227 ;  /* 0x00006ce301007387 */ /* 0x0001e80000100800 */
[----:B0-----:R0:W5:Y:S01]  /*2cb0*/  LDL.LU R227, [R1+0x80] ;  /* 0x0000800001e37983 */ /* 0x0011620000300800 */
[----:B------:R-:W-:-:S05]  /*2cc0*/  UMOV UR6, URZ ;  /* 0x0000003f00067c82 */ /* 0x000fca0008000000 */
.L_x_18:
[----:B------:R-:W-:Y:S01]  /*2cd0*/  UIADD3 UR16, UR5, 0x1, URZ ;  /* 0x0000000105107890 */ /* 0x000fe2000fffe03f */
[----:B------:R-:W-:-:S03]  /*2ce0*/  UMOV UR8, 0x1 ;  /* 0x0000000100087882 */ /* 0x000fc60000000000 */
[----:B------:R-:W-:-:S04]  /*2cf0*/  UISETP.NE.AND UP0, UPT, UR16, 0x7, UPT ;  /* 0x000000071000788c */ /* 0x000fc8000bf05270 */
[----:B------:R-:W-:Y:S02]  /*2d00*/  USEL UR17, URZ, 0x1, UP0 ;  /* 0x000000013f117887 */ /* 0x000fe40008000000 */
[----:B------:R-:W-:Y:S02]  /*2d10*/  USEL UR16, UR16, URZ, UP0 ;  /* 0x0000003f10107287 */ /* 0x000fe40008000000 */
[----:B------:R-:W-:-:S12]  /*2d20*/  ULOP3.LUT UR17, UR4, UR17, URZ, 0x3c, !UPT ;  /* 0x0000001104117292 */ /* 0x000fd8000f8e3c3f */
.L_x_13:
[----:B------:R-:W-:-:S04]  /*2d30*/  UISETP.LT.AND UP0, UPT, UR12, 0x1, UPT ;  /* 0x000000010c00788c */ /* 0x000fc8000bf01270 */
[----:B------:R-:W-:-:S04]  /*2d40*/  USEL UR9, UR12, 0x1, UP0 ;  /* 0x000000010c097887 */ /* 0x000fc80008000000 */
[----:B------:R-:W-:-:S04]  /*2d50*/  UIADD3 UR19, UR12, -UR9, URZ ;  /* 0x800000090c137290 */ /* 0x000fc8000fffe03f */
[----:B------:R-:W-:-:S06]  /*2d60*/  UISETP.GE.AND UP0, UPT, UR19, 0x1, UPT ;  /* 0x000000011300788c */ /* 0x000fcc000bf06270 */
[----:B------:R-:W-:-:S13]  /*2d70*/  PLOP3.LUT P0, PT, PT, PT, UP0, 0x80, 0x0 ;  /* 0x000000000000781c */ /* 0x000fda0003f0f008 */
[----:B------:R-:W-:Y:S05]  /*2d80*/  @!P0 BRA `(.L_x_19) ;  /* 0x0000001000b88947 */ /* 0x000fea0003800000 */
[----:B------:R-:W-:Y:S01]  /*2d90*/  UMOV UR18, UR5 ;  /* 0x0000000500127c82 */ /* 0x000fe20008000000 */
[----:B------:R-:W-:-:S05]  /*2da0*/  ULDC UR27, c[0x0][0x50c] ;  /* 0x00014300001b7ab9 */ /* 0x000fca0000000800 */
.L_x_27:
[----:B------:R-:W-:-:S06]  /*2db0*/  UISETP.NE.AND UP0, UPT, UR25, 0x3, UPT ;  /* 0x000000031900788c */ /* 0x000fcc000bf05270 */
[----:B------:R-:W-:-:S13]  /*2dc0*/  PLOP3.LUT P1, PT, PT, PT, UP0, 0x80, 0x0 ;  /* 0x000000000000781c */ /* 0x000fda0003f2f008 */
[----:B-1---5:R-:W-:Y:S05]  /*2dd0*/  @!P1 BRA `(.L_x_20) ;  /* 0x0000000000049947 */ /* 0x022fea0003800000 */
[----:B------:R-:W-:Y:S01]  /*2de0*/  BPT.TRAP 0x1 ;  /* 0x000000040000795c */ /* 0x000fe20000300000 */
.L_x_20:
[----:B------:R-:W1:Y:S01]  /*2df0*/  S2UR UR9, SR_CgaCtaId ;  /* 0x00000000000979c3 */ /* 0x000e620000008800 */
[----:B------:R-:W-:Y:S01]  /*2e00*/  UMOV UR14, 0x400 ;  /* 0x00000400000e7882 */ /* 0x000fe20000000000 */
[----:B------:R-:W-:-:S05]  /*2e10*/  IMAD.U32 R229, RZ, RZ, UR17 ;  /* 0x00000011ffe57e24 */ /* 0x000fca000f8e00ff */
[----:B------:R-:W-:Y:S01]  /*2e20*/  SHF.L.U32 R229, R229, 0x1f, RZ ;  /* 0x0000001fe5e57819 */ /* 0x000fe200000006ff */
[----:B-1----:R-:W-:-:S04]  /*2e30*/  ULEA UR14, UR9, UR14, 0x18 ;  /* 0x0000000e090e7291 */ /* 0x002fc8000f8ec03f */
[----:B------:R-:W-:-:S09]  /*2e40*/  ULEA UR9, UR16, UR14, 0x3 ;  /* 0x0000000e10097291 */ /* 0x000fd2000f8e183f */
[----:B------:R1:W2:Y:S01]  /*2e50*/  SYNCS.PHASECHK.TRANS64.TRYWAIT P0, [UR9], R229 ;  /* 0x000000e5ff0075a7 */ /* 0x0002a20008000149 */
[----:B------:R-:W-:Y:S05]  /*2e60*/  @!P1 BRA `(.L_x_21) ;  /* 0x0000000000049947 */ /* 0x000fea0003800000 */
[----:B------:R-:W-:Y:S01]  /*2e70*/  BPT.TRAP 0x1 ;  /* 0x000000040000795c */ /* 0x000fe20000300000 */
.L_x_21:
[----:B--2---:R-:W-:Y:S05]  /*2e80*/  @P0 BRA `(.L_x_22) ;  /* 0x0000000000080947 */ /* 0x004fea0003800000 */
[----:B------:R-:W2:Y:S02]  /*2e90*/  SYNCS.PHASECHK.TRANS64.TRYWAIT P0, [UR9], R229 ;  /* 0x000000e5ff0075a7 */ /* 0x000ea40008000149 */
[----:B--2---:R-:W-:Y:S05]  /*2ea0*/  @!P0 BRA `(.L_x_23) ;  /* 0x000000d4001c8947 */ /* 0x004fea0003800000 */
.L_x_22:
[----:B------:R-:W-:Y:S01]  /*2eb0*/  UIADD3 UR9, UR14, 0x1c180, URZ ;  /* 0x0001c1800e097890 */ /* 0x000fe2000fffe03f */
[----:B------:R-:W-:Y:S01]  /*2ec0*/  WARPGROUP.ARRIVE ;  /* 0x00000000000079c5 */ /* 0x000fe20000000000 */
[----:B------:R-:W-:Y:S02]  /*2ed0*/  UISETP.NE.AND UP0, UPT, UR7, URZ, UPT ;  /* 0x0000003f0700728c */ /* 0x000fe4000bf05270 */
[----:B------:R-:W-:Y:S02]  /*2ee0*/  USHF.R.U32.HI UR9, URZ, 0x4, UR9 ;  /* 0x000000043f097899 */ /* 0x000fe40008011609 */
[----:B------:R-:W-:Y:S02]  /*2ef0*/  USEL UR8, UR8, URZ, !UP0 ;  /* 0x0000003f08087287 */ /* 0x000fe4000c000000 */
[----:B------:R-:W-:Y:S02]  /*2f00*/  ULOP3.LUT UR9, UR9, 0x3fff, URZ, 0xc0, !UPT ;  /* 0x00003fff09097892 */ /* 0x000fe4000f8ec03f */
[----:B------:R-:W-:-:S02]  /*2f10*/  ULOP3.LUT UR7, UR15, 0x10000, URZ, 0xfc, !UPT ;  /* 0x000100000f077892 */ /* 0x000fc4000f8efc3f */
[----:B------:R-:W-:Y:S02]  /*2f20*/  ULOP3.LUT UR9, UR9, 0x10000, URZ, 0xfc, !UPT ;  /* 0x0001000009097892 */ /* 0x000fe4000f8efc3f */
[----:B------:R-:W-:Y:S02]  /*2f30*/  UISETP.NE.U32.AND UP0, UPT, UR8, URZ, UPT ;  /* 0x0000003f0800728c */ /* 0x000fe4000bf05070 */
[----:B------:R-:W-:Y:S02]  /*2f40*/  ULEA UR7, UR16, UR7, 0xa ;  /* 0x0000000710077291 */ /* 0x000fe4000f8e503f */
[----:B------:R-:W-:Y:S01]  /*2f50*/  ULEA UR26, UR16, UR9, 0xb ;  /* 0x00000009101a7291 */ /* 0x000fe2000f8e583f */
[----:B------:R-:W-:Y:S02]  /*2f60*/  UMOV UR11, 0x40000040 ;  /* 0x40000040000b7882 */ /* 0x000fe40000000000 */
[----:B------:R-:W-:Y:S01]  /*2f70*/  UMOV UR9, 0x40000040 ;  /* 0x4000004000097882 */ /* 0x000fe20000000000 */
[----:B------:R-:W-:Y:S01]  /*2f80*/  UIADD3 UR6, UR6, 0x4, URZ ;  /* 0x0000000406067890 */ /* 0x000fe2000fffe03f */
[----:B------:R-:W-:-:S02]  /*2f90*/  UMOV UR8, UR7 ;  /* 0x0000000700087c82 */ /* 0x000fc40008000000 */
[----:B------:R-:W-:Y:S02]  /*2fa0*/  UMOV UR10, UR26 ;  /* 0x0000001a000a7c82 */ /* 0x000fe40008000000 */
[----:B------:R-:W-:Y:S01]  /*2fb0*/  QGMMA.64x256x32.F32.E5M2.E5M2 R24, gdesc[UR8], R24, UP0 ;  /* 0x03e00000081879f3 */ /* 0x000fe2000bf03818 */
[----:B------:R-:W-:Y:S02]  /*2fc0*/  UIADD3 UR8, UR7, 0x2, URZ ;  /* 0x0000000207087890 */ /* 0x000fe4000fffe03f */
[----:B------:R-:W-:Y:S01]  /*2fd0*/  UIADD3 UR10, UR26, 0x2, URZ ;  /* 0x000000021a0a7890 */ /* 0x000fe2000fffe03f */
[----:B------:R-:W-:Y:S01]  /*2fe0*/  UMOV UR9, 0x40000040 ;  /* 0x4000004000097882 */ /* 0x000fe20000000000 */
[----:B------:R-:W-:Y:S01]  /*2ff0*/  UMOV UR11, 0x40000040 ;  /* 0x40000040000b7882 */ /* 0x000fe20000000000 */
[----:B------:R-:W-:-:S15]  /*3000*/  UISETP.NE.AND UP0, UPT, UR6, UR27, UPT ;  /* 0x0000001b0600728c */ /* 0x000fde000bf05270 */
[----:B------:R-:W-:-:S07]  /*3010*/  NOP ;  /* 0x0000000000007918 */ /* 0x000fce0000000000 */
[----:B------:R-:W-:Y:S01]  /*3020*/  QGMMA.64x256x32.F32.E5M2.E5M2 R24, gdesc[UR8], R24 ;  /* 0x03e00000081879f3 */ /* 0x000fe20008703818 */
[----:B------:R-:W-:Y:S02]  /*3030*/  UIADD3 UR8, UR7, 0x4, URZ ;  /* 0x0000000407087890 */ /* 0x000fe4000fffe03f */
[----:B------:R-:W-:Y:S01]  /*3040*/  UIADD3 UR10, UR26, 0x4, URZ ;  /* 0x000000041a0a7890 */ /* 0x000fe2000fffe03f */
[----:B------:R-:W-:Y:S01]  /*3050*/  UMOV UR9, 0x40000040 ;  /* 0x4000004000097882 */ /* 0x000fe20000000000 */
[----:B------:R-:W-:-:S15]  /*3060*/  UMOV UR11, 0x40000040 ;  /* 0x40000040000b7882 */ /* 0x000fde0000000000 */
[----:B------:R-:W-:-:S08]  /*3070*/  NOP ;  /* 0x0000000000007918 */ /* 0x000fd00000000000 */
[----:B------:R-:W-:Y:S01]  /*3080*/  QGMMA.64x256x32.F32.E5M2.E5M2 R24, gdesc[UR8], R24 ;  /* 0x03e00000081879f3 */ /* 0x000fe20008703818 */
[----:B------:R-:W-:Y:S02]  /*3090*/  UIADD3 UR8, UR7, 0x6, URZ ;  /* 0x0000000607087890 */ /* 0x000fe4000fffe03f */
[----:B------:R-:W-:Y:S01]  /*30a0*/  UIADD3 UR10, UR26, 0x6, URZ ;  /* 0x000000061a0a7890 */ /* 0x000fe2000fffe03f */
[----:B------:R-:W-:Y:S01]  /*30b0*/  UMOV UR9, 0x40000040 ;  /* 0x4000004000097882 */ /* 0x000fe20000000000 */
[----:B------:R-:W-:Y:S01]  /*30c0*/  UMOV UR11, 0x40000040 ;  /* 0x40000040000b7882 */ /* 0x000fe20000000000 */
[----:B------:R-:W-:-:S06]  /*30d0*/  USEL UR7, URZ, 0x1, UP0 ;  /* 0x000000013f077887 */ /* 0x000fcc0008000000 */
[----:B------:R-:W-:-:S15]  /*30e0*/  ISETP.NE.AND P0, PT, RZ, UR7, PT ;  /* 0x00000007ff007c0c */ /* 0x000fde000bf05270 */
[----:B------:R-:W-:-:S01]  /*30f0*/  NOP ;  /* 0x0000000000007918 */ /* 0x000fc20000000000 */
[----:B------:R-:W-:Y:S03]  /*3100*/  QGMMA.64x256x32.F32.E5M2.E5M2 R24, gdesc[UR8], R24, gsb0 ;  /* 0x03e00000081879f3 */ /* 0x000fe60008003818 */
[----:B------:R-:W-:Y:S02]  /*3110*/  WARPGROUP.DEPBAR.LE gsb0, 0x1 ;  /* 0x00008000000079c5 */ /* 0x000fe40000010100 */
[----:B------:R-:W-:Y:S05]  /*3120*/  @!P0 BRA `(.L_x_24) ;  /* 0x0000000c00708947 */ /* 0x000fea0003800000 */
[----:B------:R-:W-:Y:S02]  /*3130*/  WARPGROUP.DEPBAR.LE gsb0, 0x0 ;  /* 0x00008000000079c5 */ /* 0x000fe40000010000 */
[----:B-----5:R-:W-:-:S01]  /*3140*/  FADD R227, R25, R227 ;  /* 0x000000e319e37221 */ /* 0x020fc20000000000 */
[----:B------:R-:W-:Y:S01]  /*3150*/  FADD R226, R26, R226 ;  /* 0x000000e21ae27221 */ /* 0x000fe20000000000 */
[----:B------:R-:W-:-:S01]  /*3160*/  FADD R225, R27, R225 ;  /* 0x000000e11be17221 */ /* 0x000fc20000000000 */
[----:B------:R-:W-:Y:S01]  /*3170*/  FADD R224, R28, R224 ;  /* 0x000000e01ce07221 */ /* 0x000fe20000000000 */
[----:B------:R-:W-:-:S01]  /*3180*/  FADD R223, R29, R223 ;  /* 0x000000df1ddf7221 */ /* 0x000fc20000000000 */
[----:B------:R2:W-:Y:S01]  /*3190*/  STL [R1+0x80], R227 ;  /* 0x000080e301007387 */ /* 0x0005e20000100800 */
[----:B------:R-:W-:-:S01]  /*31a0*/  FADD R222, R30, R222 ;  /* 0x000000de1ede7221 */ /* 0x000fc20000000000 */
[----:B------:R-:W-:Y:S01]  /*31b0*/  FADD R221, R31, R221 ;  /* 0x000000dd1fdd7221 */ /* 0x000fe20000000000 */
[----:B------:R-:W-:-:S01]  /*31c0*/  FADD R220, R32, R220 ;  /* 0x000000dc20dc7221 */ /* 0x000fc20000000000 */
[----:B------:R-:W-:Y:S01]  /*31d0*/  FADD R219, R33, R219 ;  /* 0x000000db21db7221 */ /* 0x000fe20000000000 */
[----:B------:R-:W-:-:S01]  /*31e0*/  FADD R218, R34, R218 ;  /* 0x000000da22da7221 */ /* 0x000fc20000000000 */
[----:B------:R-:W-:Y:S01]  /*31f0*/  FADD R217, R35, R217 ;  /* 0x000000d923d97221 */ /* 0x000fe20000000000 */
[----:B------:R-:W-:-:S01]  /*3200*/  FADD R216, R36, R216 ;  /* 0x000000d824d87221 */ /* 0x000fc20000000000 */
[----:B------:R-:W-:Y:S01]  /*3210*/  FADD R215, R37, R215 ;  /* 0x000000d725d77221 */ /* 0x000fe20000000000 */
[----:B------:R-:W-:-:S01]  /*3220*/  FADD R214, R38, R214 ;  /* 0x000000d626d67221 */ /* 0x000fc20000000000 */
[----:B--2---:R-:W2:Y:S01]  /*3230*/  LDL.LU R227, [R1+0x28] ;  /* 0x0000280001e37983 */ /* 0x004ea20000300800 */
[----:B------:R-:W-:-:S01]  /*3240*/  FADD R213, R39, R213 ;  /* 0x000000d527d57221 */ /* 0x000fc20000000000 */
[----:B------:R-:W-:Y:S01]  /*3250*/  FADD R212, R40, R212 ;  /* 0x000000d428d47221 */ /* 0x000fe20000000000 */
[----:B------:R-:W-:-:S01]  /*3260*/  FADD R211, R41, R211 ;  /* 0x000000d329d37221 */ /* 0x000fc20000000000 */
[----:B------:R3:W-:Y:S01]  /*3270*/  STL [R1+0x84], R226 ;  /* 0x000084e201007387 */ /* 0x0007e20000100800 */
[----:B------:R-:W-:-:S03]  /*3280*/  FADD R228, R24, R228 ;  /* 0x000000e418e47221 */ /* 0x000fc60000000000 */
[----:B---3--:R-:W3:Y:S04]  /*3290*/  LDL.LU R226, [R1+0x24] ;  /* 0x0000240001e27983 */ /* 0x008ee80000300800 */
[----:B------:R4:W-:Y:S04]  /*32a0*/  STL [R1+0x88], R225 ;  /* 0x000088e101007387 */ /* 0x0009e80000100800 */
[----:B----4-:R-:W4:Y:S04]  /*32b0*/  LDL.LU R225, [R1+0x20] ;  /* 0x0000200001e17983 */ /* 0x010f280000300800 */
[----:B------:R0:W-:Y:S04]  /*32c0*/  STL [R1+0x8c], R224 ;  /* 0x00008ce001007387 */ /* 0x0001e80000100800 */
[----:B0-----:R-:W4:Y:S04]  /*32d0*/  LDL.LU R224, [R1+0x1c] ;  /* 0x00001c0001e07983 */ /* 0x001f280000300800 */
        /* <DEDUP_REMOVED lines=13> */
[----:B0-----:R-:W4:Y:S04]  /*33b0*/  LDL.LU R217, [R1] ;  /* 0x0000000001d97983 */ /* 0x001f280000300800 */
[----:B------:R-:W-:Y:S04]  /*33c0*/  STL [R1+0xac], R216 ;  /* 0x0000acd801007387 */ /* 0x000fe80000100800 */
[----:B------:R-:W-:Y:S04]  /*33d0*/  STL [R1+0xb0], R215 ;  /* 0x0000b0d701007387 */ /* 0x000fe80000100800 */
[----:B------:R-:W-:Y:S04]  /*33e0*/  STL [R1+0xb4], R214 ;  /* 0x0000b4d601007387 */ /* 0x000fe80000100800 */
[----:B------:R-:W-:Y:S04]  /*33f0*/  STL [R1+0xb8], R213 ;  /* 0x0000b8d501007387 */ /* 0x000fe80000100800 */
[----:B------:R-:W-:Y:S04]  /*3400*/  STL [R1+0xbc], R212 ;  /* 0x0000bcd401007387 */ /* 0x000fe80000100800 */
[----:B------:R0:W-:Y:S01]  /*3410*/  STL [R1+0xc0], R211 ;  /* 0x0000c0d301007387 */ /* 0x0001e20000100800 */
[----:B--2---:R-:W-:-:S01]  /*3420*/  FADD R227, R134, R227 ;  /* 0x000000e386e37221 */ /* 0x004fc20000000000 */
[----:B---3--:R-:W-:Y:S01]  /*3430*/  FADD R226, R133, R226 ;  /* 0x000000e285e27221 */ /* 0x008fe20000000000 */
[----:B----4-:R-:W-:-:S01]  /*3440*/  FADD R225, R132, R225 ;  /* 0x000000e184e17221 */ /* 0x010fc20000000000 */
[----:B------:R-:W-:Y:S01]  /*3450*/  FADD R224, R131, R224 ;  /* 0x000000e083e07221 */ /* 0x000fe20000000000 */
[----:B------:R-:W-:-:S01]  /*3460*/  FADD R223, R130, R223 ;  /* 0x000000df82df7221 */ /* 0x000fc20000000000 */
[----:B------:R-:W-:Y:S01]  /*3470*/  FADD R222, R129, R222 ;  /* 0x000000de81de7221 */ /* 0x000fe20000000000 */
[----:B------:R-:W-:-:S01]  /*3480*/  FADD R221, R128, R221 ;  /* 0x000000dd80dd7221 */ /* 0x000fc20000000000 */
[----:B------:R-:W-:Y:S01]  /*3490*/  FADD R220, R127, R220 ;  /* 0x000000dc7fdc7221 */ /* 0x000fe20000000000 */
[----:B------:R-:W-:-:S01]  /*34a0*/  FADD R219, R126, R219 ;  /* 0x000000db7edb7221 */ /* 0x000fc20000000000 */
[----:B------:R-:W-:Y:S01]  /*34b0*/  FADD R218, R125, R218 ;  /* 0x000000da7dda7221 */ /* 0x000fe20000000000 */
[----:B------:R-:W-:-:S05]  /*34c0*/  FADD R217, R124, R217 ;  /* 0x000000d97cd97221 */ /* 0x000fca0000000000 */
[----:B------:R2:W-:Y:S04]  /*34d0*/  STL [R1], R217 ;  /* 0x000000d901007387 */ /* 0x0005e80000100800 */
[----:B------:R3:W-:Y:S04]  /*34e0*/  STL [R1+0x4], R218 ;  /* 0x000004da01007387 */ /* 0x0007e80000100800 */
[----:B------:R4:W-:Y:S04]  /*34f0*/  STL [R1+0x8], R219 ;  /* 0x000008db01007387 */ /* 0x0009e80000100800 */
[----:B------:R1:W-:Y:S04]  /*3500*/  STL [R1+0xc], R220 ;  /* 0x00000cdc01007387 */ /* 0x0003e80000100800 */
[----:B------:R1:W-:Y:S04]  /*3510*/  STL [R1+0x10], R221 ;  /* 0x000010dd01007387 */ /* 0x0003e80000100800 */
[----:B------:R1:W-:Y:S04]  /*3520*/  STL [R1+0x14], R222 ;  /* 0x000014de01007387 */ /* 0x0003e80000100800 */
[----:B------:R1:W-:Y:S04]  /*3530*/  STL [R1+0x18], R223 ;  /* 0x000018df01007387 */ /* 0x0003e80000100800 */
[----:B------:R1:W-:Y:S04]  /*3540*/  STL [R1+0x1c], R224 ;  /* 0x00001ce001007387 */ /* 0x0003e80000100800 */
[----:B0-----:R-:W4:Y:S04]  /*3550*/  LDL.LU R211, [R1+0x2c] ;  /* 0x00002c0001d37983 */ /* 0x001f280000300800 */
[----:B------:R0:W-:Y:S04]  /*3560*/  STL [R1+0x20], R225 ;  /* 0x000020e101007387 */ /* 0x0001e80000100800 */
[----:B------:R-:W4:Y:S04]  /*3570*/  LDL.LU R212, [R1+0x30] ;  /* 0x0000300001d47983 */ /* 0x000f280000300800 */
[----:B------:R0:W-:Y:S04]  /*3580*/  STL [R1+0x24], R226 ;  /* 0x000024e201007387 */ /* 0x0001e80000100800 */
[----:B------:R-:W4:Y:S04]  /*3590*/  LDL.LU R213, [R1+0x34] ;  /* 0x0000340001d57983 */ /* 0x000f280000300800 */
[----:B------:R0:W-:Y:S04]  /*35a0*/  STL [R1+0x28], R227 ;  /* 0x000028e301007387 */ /* 0x0001e80000100800 */
[----:B------:R-:W4:Y:S04]  /*35b0*/  LDL.LU R214, [R1+0x38] ;  /* 0x0000380001d67983 */ /* 0x000f280000300800 */
[----:B------:R-:W4:Y:S04]  /*35c0*/  LDL.LU R215, [R1+0x3c] ;  /* 0x00003c0001d77983 */ /* 0x000f280000300800 */
[----:B------:R-:W4:Y:S04]  /*35d0*/  LDL.LU R216, [R1+0x40] ;  /* 0x0000400001d87983 */ /* 0x000f280000300800 */
[----:B--2---:R-:W2:Y:S04]  /*35e0*/  LDL.LU R217, [R1+0x44] ;  /* 0x0000440001d97983 */ /* 0x004ea80000300800 */
[----:B---3--:R-:W3:Y:S04]  /*35f0*/  LDL.LU R218, [R1+0x48] ;  /* 0x0000480001da7983 */ /* 0x008ee80000300800 */
[----:B----4-:R-:W4:Y:S04]  /*3600*/  LDL.LU R219, [R1+0x4c] ;  /* 0x00004c0001db7983 */ /* 0x010f280000300800 */
[----:B-1----:R-:W4:Y:S04]  /*3610*/  LDL.LU R220, [R1+0x50] ;  /* 0x0000500001dc7983 */ /* 0x002f280000300800 */
[----:B------:R-:W4:Y:S04]  /*3620*/  LDL.LU R221, [R1+0x54] ;  /* 0x0000540001dd7983 */ /* 0x000f280000300800 */
[----:B------:R-:W4:Y:S04]  /*3630*/  LDL.LU R222, [R1+0x58] ;  /* 0x0000580001de7983 */ /* 0x000f280000300800 */
[----:B------:R-:W4:Y:S04]  /*3640*/  LDL.LU R223, [R1+0x5c] ;  /* 0x00005c0001df7983 */ /* 0x000f280000300800 */
[----:B------:R-:W4:Y:S04]  /*3650*/  LDL.LU R224, [R1+0x60] ;  /* 0x0000600001e07983 */ /* 0x000f280000300800 */
[----:B0-----:R-:W4:Y:S04]  /*3660*/  LDL.LU R225, [R1+0x64] ;  /* 0x0000640001e17983 */ /* 0x001f280000300800 */
[----:B------:R-:W4:Y:S04]  /*3670*/  LDL.LU R226, [R1+0x68] ;  /* 0x0000680001e27983 */ /* 0x000f280000300800 */
[----:B------:R-:W4:Y:S01]  /*3680*/  LDL.LU R227, [R1+0x6c] ;  /* 0x00006c0001e37983 */ /* 0x000f220000300800 */
[----:B------:R-:W-:-:S05]  /*3690*/  FADD R211, R135, R211 ;  /* 0x000000d387d37221 */ /* 0x000fca0000000000 */
[----:B------:R0:W-:Y:S01]  /*36a0*/  STL [R1+0x2c], R211 ;  /* 0x00002cd301007387 */ /* 0x0001e20000100800 */
[----:B------:R-:W-:-:S03]  /*36b0*/  FADD R212, R136, R212 ;  /* 0x000000d488d47221 */ /* 0x000fc60000000000 */
[----:B0-----:R0:W5:Y:S01]  /*36c0*/  LDL.LU R211, [R1+0xc0] ;  /* 0x0000c00001d37983 */ /* 0x0011620000300800 */
[----:B------:R-:W-:-:S03]  /*36d0*/  FADD R213, R137, R213 ;  /* 0x000000d589d57221 */ /* 0x000fc60000000000 */
[----:B------:R1:W-:Y:S01]  /*36e0*/  STL [R1+0x30], R212 ;  /* 0x000030d401007387 */ /* 0x0003e20000100800 */
[----:B------:R-:W-:-:S01]  /*36f0*/  FADD R214, R138, R214 ;  /* 0x000000d68ad67221 */ /* 0x000fc20000000000 */
[----:B------:R-:W-:Y:S02]  /*3700*/  FADD R215, R139, R215 ;  /* 0x000000d78bd77221 */ /* 0x000fe40000000000 */
[----:B-1----:R0:W5:Y:S01]  /*3710*/  LDL.LU R212, [R1+0xbc] ;  /* 0x0000bc0001d47983 */ /* 0x0021620000300800 */
[----:B------:R-:W-:-:S03]  /*3720*/  FADD R216, R140, R216 ;  /* 0x000000d88cd87221 */ /* 0x000fc60000000000 */
[----:B------:R1:W-:Y:S01]  /*3730*/  STL [R1+0x34], R213 ;  /* 0x000034d501007387 */ /* 0x0003e20000100800 */
[----:B--2---:R-:W-:-:S03]  /*3740*/  FADD R217, R141, R217 ;  /* 0x000000d98dd97221 */ /* 0x004fc60000000000 */
[----:B-1----:R0:W5:Y:S01]  /*3750*/  LDL.LU R213, [R1+0xb8] ;  /* 0x0000b80001d57983 */ /* 0x0021620000300800 */
[----:B---3--:R-:W-:-:S03]  /*3760*/  FADD R218, R142, R218 ;  /* 0x000000da8eda7221 */ /* 0x008fc60000000000 */
[----:B------:R1:W-:Y:S01]  /*3770*/  STL [R1+0x38], R214 ;  /* 0x000038d601007387 */ /* 0x0003e20000100800 */
[----:B----4-:R-:W-:-:S01]  /*3780*/  FADD R219, R143, R219 ;  /* 0x000000db8fdb7221 */ /* 0x010fc20000000000 */
[----:B------:R-:W-:Y:S02]  /*3790*/  FADD R220, R144, R220 ;  /* 0x000000dc90dc7221 */ /* 0x000fe40000000000 */
[----:B-1----:R0:W5:Y:S04]  /*37a0*/  LDL.LU R214, [R1+0xb4] ;  /* 0x0000b40001d67983 */ /* 0x0021680000300800 */
[----:B------:R1:W-:Y:S01]  /*37b0*/  STL [R1+0x3c], R215 ;  /* 0x00003cd701007387 */ /* 0x0003e20000100800 */
[----:B------:R-:W-:-:S01]  /*37c0*/  FADD R221, R145, R221 ;  /* 0x000000dd91dd7221 */ /* 0x000fc20000000000 */
[----:B------:R-:W-:-:S02]  /*37d0*/  FADD R222, R146, R222 ;  /* 0x000000de92de7221 */ /* 0x000fc40000000000 */
[----:B-1----:R0:W5:Y:S04]  /*37e0*/  LDL.LU R215, [R1+0xb0] ;  /* 0x0000b00001d77983 */ /* 0x0021680000300800 */
[----:B------:R1:W-:Y:S01]  /*37f0*/  STL [R1+0x40], R216 ;  /* 0x000040d801007387 */ /* 0x0003e20000100800 */
[----:B------:R-:W-:-:S03]  /*3800*/  FADD R223, R147, R223 ;  /* 0x000000df93df7221 */ /* 0x000fc60000000000 */
        /* <DEDUP_REMOVED lines=13> */
[----:B------:R1:W-:Y:S04]  /*38e0*/  STL [R1+0x54], R221 ;  /* 0x000054dd01007387 */ /* 0x0003e80000100800 */
        /* <DEDUP_REMOVED lines=12> */
[----:B-1----:R0:W5:Y:S01]  /*39b0*/  LDL.LU R227, [R1+0x80] ;  /* 0x0000800001e37983 */ /* 0x0021620000300800 */
        /* <DEDUP_REMOVED lines=82> */
[----:B0-----:R-:W-:-:S06]  /*3ee0*/  UMOV UR6, URZ ;  /* 0x0000003f00067c82 */ /* 0x001fcc0008000000 */
.L_x_24:
[----:B------:R-:W-:Y:S05]  /*3ef0*/  @!P1 BRA `(.L_x_25) ;  /* 0x0000000000049947 */ /* 0x000fea0003800000 */
[----:B------:R-:W-:Y:S01]  /*3f00*/  BPT.TRAP 0x1 ;  /* 0x000000040000795c */ /* 0x000fe20000300000 */
.L_x_25:
[----:B------:R-:W-:Y:S02]  /*3f10*/  UISETP.GT.U32.AND UP0, UPT, UR13, 0x1, UPT ;  /* 0x000000010d00788c */ /* 0x000fe4000bf04070 */
[----:B------:R-:W-:-:S04]  /*3f20*/  ULEA UR8, UR18, UR14, 0x3 ;  /* 0x0000000e12087291 */ /* 0x000fc8000f8e183f */
[----:B------:R-:W-:Y:S01]  /*3f30*/  UIADD3 UR8, UR8, 0x38, URZ ;  /* 0x0000003808087890 */ /* 0x000fe2000fffe03f */
[----:B------:R-:W-:-:S03]  /*3f40*/  PLOP3.LUT P0, PT, PT, PT, UP0, 0x80, 0x0 ;  /* 0x000000000000781c */ /* 0x000fc60003f0f008 */
[----:B------:R-:W-:-:S09]  /*3f50*/  UPRMT UR8, URZ, 0x654, UR8 ;  /* 0x000006543f087896 */ /* 0x000fd20008000008 */
[----:B------:R-:W-:Y:S01]  /*3f60*/  SYNCS.ARRIVE.TRANS64.RED.A1T0 RZ, [UR8], RZ ;  /* 0x000000ffffff79a7 */ /* 0x000fe20008100408 */
[----:B------:R-:W-:Y:S05]  /*3f70*/  @P0 BRA `(.L_x_26) ;  /* 0x0000000000040947 */ /* 0x000fea0003800000 */
[----:B------:R-:W-:Y:S01]  /*3f80*/  BPT.TRAP 0x1 ;  /* 0x000000040000795c */ /* 0x000fe20000300000 */
.L_x_26:
[----:B------:R-:W-:Y:S02]  /*3f90*/  UISETP.GT.AND UP2, UPT, UR19, 0x1, UPT ;  /* 0x000000011300788c */ /* 0x000fe4000bf44270 */
[----:B------:R-:W-:Y:S02]  /*3fa0*/  UIADD3 UR16, UR16, 0x1, URZ ;  /* 0x0000000110107890 */ /* 0x000fe4000fffe03f */
[----:B------:R-:W-:Y:S02]  /*3fb0*/  UIADD3 UR18, UR18, 0x1, URZ ;  /* 0x0000000112127890 */ /* 0x000fe4000fffe03f */
[----:B------:R-:W-:Y:S01]  /*3fc0*/  PLOP3.LUT P0, PT, PT, PT, UP2, 0x80, 0x0 ;  /* 0x000000000000781c */ /* 0x000fe20003f0f028 */
[----:B------:R-:W-:Y:S02]  /*3fd0*/  UISETP.NE.AND UP0, UPT, UR16, 0x7, UPT ;  /* 0x000000071000788c */ /* 0x000fe4000bf05270 */
[----:B------:R-:W-:Y:S02]  /*3fe0*/  UIADD3 UR9, UR19, -0x1, URZ ;  /* 0xffffffff13097890 */ /* 0x000fe4000fffe03f */
[----:B------:R-:W-:-:S02]  /*3ff0*/  USEL UR8, URZ, 0x1, UP0 ;  /* 0x000000013f087887 */ /* 0x000fc40008000000 */
[----:B------:R-:W-:Y:S02]  /*4000*/  UISETP.NE.AND UP1, UPT, UR18, 0x7, UPT ;  /* 0x000000071200788c */ /* 0x000fe4000bf25270 */
[----:B------:R-:W-:Y:S02]  /*4010*/  ULOP3.LUT UR17, UR17, UR8, URZ, 0x3c, !UPT ;  /* 0x0000000811117292 */ /* 0x000fe4000f8e3c3f */
[----:B------:R-:W-:Y:S02]  /*4020*/  USEL UR16, UR16, URZ, UP0 ;  /* 0x0000003f10107287 */ /* 0x000fe40008000000 */
[----:B------:R-:W-:Y:S01]  /*4030*/  USEL UR18, UR18, URZ, UP1 ;  /* 0x0000003f12127287 */ /* 0x000fe20008800000 */
[----:B------:R-:W-:Y:S01]  /*4040*/  UMOV UR8, 0x1 ;  /* 0x0000000100087882 */ /* 0x000fe20000000000 */
[----:B------:R-:W-:Y:S01]  /*4050*/  UMOV UR19, UR9 ;  /* 0x0000000900137c82 */ /* 0x000fe20008000000 */
[----:B------:R-:W-:Y:S09]  /*4060*/  @P0 BRA `(.L_x_27) ;  /* 0xffffffec00500947 */ /* 0x000ff2000383ffff */
.L_x_19:
[----:B------:R-:W-:-:S04]  /*4070*/  UISETP.NE.AND UP0, UPT, UR6, URZ, UPT ;  /* 0x0000003f0600728c */ /* 0x000fc8000bf05270 */
[----:B------:R-:W-:-:S06]  /*4080*/  USEL UR6, URZ, 0x1, !UP0 ;  /* 0x000000013f067887 */ /* 0x000fcc000c000000 */
[----:B------:R-:W-:-:S13]  /*4090*/  ISETP.NE.AND P0, PT, RZ, UR6, PT ;  /* 0x00000006ff007c0c */ /* 0x000fda000bf05270 */
[----:B------:R-:W-:Y:S05]  /*40a0*/  @!P0 BRA `(.L_x_28) ;  /* 0x0000000c00c48947 */ /* 0x000fea0003800000 */
[----:B------:R-:W-:Y:S02]  /*40b0*/  WARPGROUP.DEPBAR.LE gsb0, 0x0 ;  /* 0x00008000000079c5 */ /* 0x000fe40000010000 */
[----:B-----5:R-:W-:Y:S01]  /*40c0*/  FADD R227, R25, R227 ;  /* 0x000000e319e37221 */ /* 0x020fe20000000000 */
[----:B------:R-:W-:-:S04]  /*40d0*/  FADD R228, R24, R228 ;  /* 0x000000e418e47221 */ /* 0x000fc80000000000 */
[----:B------:R2:W-:Y:S04]  /*40e0*/  STL [R1+0x80], R227 ;  /* 0x000080e301007387 */ /* 0x0005e80000100800 */
[----:B--2---:R-:W2:Y:S04]  /*40f0*/  LDL.LU R227, [R1+0x6c] ;  /* 0x00006c0001e37983 */ /* 0x004ea80000300800 */
[----:B--2---:R2:W-:Y:S04]  /*4100*/  STL [R1+0x84], R227 ;  /* 0x000084e301007387 */ /* 0x0045e80000100800 */
        /* <DEDUP_REMOVED lines=52> */
[----:B--2---:R-:W2:Y:S01]  /*4450*/  LDL.LU R227, [R1] ;  /* 0x0000000001e37983 */ /* 0x004ea20000300800 */
[----:B------:R-:W-:Y:S01]  /*4460*/  FADD R226, R26, R226 ;  /* 0x000000e21ae27221 */ /* 0x000fe20000000000 */
        /* <DEDUP_REMOVED lines=97> */
[----:B--2---:R-:W-:-:S05]  /*4a80*/  FADD R227, R124, R227 ;  /* 0x000000e37ce37221 */ /* 0x004fca0000000000 */
[----:B------:R2:W-:Y:S04]  /*4a90*/  STL [R1], R227 ;  /* 0x000000e301007387 */ /* 0x0005e80000100800 */
[----:B--2---:R-:W2:Y:S02]  /*4aa0*/  LDL.LU R227, [R1+0xec] ;  /* 0x0000ec0001e37983 */ /* 0x004ea40000300800 */
[----:B--2---:R-:W-:-:S05]  /*4ab0*/  FADD R227, R125, R227 ;  /* 0x000000e37de37221 */ /* 0x004fca0000000000 */
[----:B------:R2:W-:Y:S04]  /*4ac0*/  STL [R1+0x4], R227 ;  /* 0x000004e301007387 */ /* 0x0005e80000100800 */
        /* <DEDUP_REMOVED lines=78> */
[----:B--2---:R2:W5:Y:S02]  /*4fb0*/  LDL.LU R227, [R1+0x80] ;  /* 0x0000800001e37983 */ /* 0x0045640000300800 */
.L_x_28:
[----:B------:R-:W-:Y:S02]  /*4fc0*/  WARPGROUP.DEPBAR.LE gsb0, 0x0 ;  /* 0x00008000000079c5 */ /* 0x000fe40000010000 */
[----:B------:R-:W3:Y:S02]  /*4fd0*/  LDC R24, c[0x0][0x28c] ;  /* 0x0000a300ff187b82 */ /* 0x000ee40000000800 */
[----:B---3--:R-:W-:-:S13]  /*4fe0*/  ISETP.GE.AND P0, PT, R24, 0x1, PT ;  /* 0x000000011800780c */ /* 0x008fda0003f06270 */
[----:B------:R-:W-:Y:S05]  /*4ff0*/  @!P0 BRA `(.L_x_29) ;  /* 0x0000000000508947 */ /* 0x000fea0003800000 */
[----:B------:R-:W-:-:S06]  /*5000*/  UISETP.NE.AND UP0, UPT, UR25, 0x3, UPT ;  /* 0x000000031900788c */ /* 0x000fcc000bf05270 */
[----:B------:R-:W-:-:S13]  /*5010*/  PLOP3.LUT P0, PT, PT, PT, UP0, 0x80, 0x0 ;  /* 0x000000000000781c */ /* 0x000fda0003f0f008 */
[----:B------:R-:W-:Y:S05]  /*5020*/  @!P0 BRA `(.L_x_30) ;  /* 0x0000000000048947 */ /* 0x000fea0003800000 */
[----:B------:R-:W-:Y:S01]  /*5030*/  BPT.TRAP 0x1 ;  /* 0x000000040000795c */ /* 0x000fe20000300000 */
.L_x_30:
[----:B------:R-:W-:-:S04]  /*5040*/  UISETP.LT.AND UP0, UPT, UR12, 0x1, UPT ;  /* 0x000000010c00788c */ /* 0x000fc8000bf01270 */
[----:B------:R-:W-:Y:S02]  /*5050*/  USEL UR8, UR12, 0x1, UP0 ;  /* 0x000000010c087887 */ /* 0x000fe40008000000 */
[----:B------:R-:W-:Y:S02]  /*5060*/  UISETP.GT.U32.AND UP0, UPT, UR13, 0x1, UPT ;  /* 0x000000010d00788c */ /* 0x000fe4000bf04070 */
[----:B------:R-:W-:-:S04]  /*5070*/  UIADD3 UR8, UR5, UR12, -UR8 ;  /* 0x0000000c05087290 */ /* 0x000fc8000fffe808 */
[----:B------:R-:W-:Y:S01]  /*5080*/  UIMAD.WIDE.U32 UR6, UR8, 0x24924925, URZ ;  /* 0x24924925080678a5 */ /* 0x000fe2000f8e003f */
[----:B------:R-:W-:-:S03]  /*5090*/  PLOP3.LUT P0, PT, PT, PT, UP0, 0x80, 0x0 ;  /* 0x000000000000781c */ /* 0x000fc60003f0f008 */
[----:B------:R-:W-:-:S04]  /*50a0*/  UIADD3 UR6, UR8, -UR7, URZ ;  /* 0x8000000708067290 */ /* 0x000fc8000fffe03f */
[----:B------:R-:W-:-:S04]  /*50b0*/  ULEA.HI UR6, UR6, UR7, URZ, 0x1f ;  /* 0x0000000706067291 */ /* 0x000fc8000f8ff83f */
[----:B------:R-:W-:-:S04]  /*50c0*/  USHF.R.U32.HI UR6, URZ, 0x2, UR6 ;  /* 0x000000023f067899 */ /* 0x000fc80008011606 */
[----:B------:R-:W-:-:S04]  /*50d0*/  UIMAD UR6, UR6, -0x7, UR8 ;  /* 0xfffffff9060678a4 */ /* 0x000fc8000f8e0208 */
[----:B------:R-:W-:-:S04]  /*50e0*/  ULEA UR6, UR6, UR14, 0x3 ;  /* 0x0000000e06067291 */ /* 0x000fc8000f8e183f */
[----:B------:R-:W-:-:S04]  /*50f0*/  UIADD3 UR6, UR6, 0x38, URZ ;  /* 0x0000003806067890 */ /* 0x000fc8000fffe03f */
[----:B------:R-:W-:-:S09]  /*5100*/  UPRMT UR6, URZ, 0x654, UR6 ;  /* 0x000006543f067896 */ /* 0x000fd20008000006 */
[----:B------:R-:W-:Y:S01]  /*5110*/  SYNCS.ARRIVE.TRANS64.RED.A1T0 RZ, [UR6], RZ ;  /* 0x000000ffffff79a7 */ /* 0x000fe20008100406 */
[----:B------:R-:W-:Y:S05]  /*5120*/  @P0 BRA `(.L_x_29) ;  /* 0x0000000000040947 */ /* 0x000fea0003800000 */
[----:B------:R-:W-:Y:S01]  /*5130*/  BPT.TRAP 0x1 ;  /* 0x000000040000795c */ /* 0x000fe20000300000 */
.L_x_29:
[----:B------:R3:W-:Y:S01]  /*5140*/  STL [R1+0x88], R3 ;  /* 0x0000880301007387 */ /* 0x0007e20000100800 */
[----:B------:R-:W4:Y:S01]  /*5150*/  LDC R28, c[0x0][0x288] ;  /* 0x0000a200ff1c7b82 */ /* 0x000f220000000800 */
[----:B------:R-:W-:Y:S02]  /*5160*/  UIADD3 UR8, UR12, UR5, URZ ;  /* 0x000000050c087290 */ /* 0x000fe4000fffe03f */
[----:B------:R0:W-:Y:S01]  /*5170*/  STL [R1+0x84], R2 ;  /* 0x0000840201007387 */ /* 0x0001e20000100800 */
[----:B------:R-:W-:Y:S01]  /*5180*/  USHF.R.S32.HI UR9, URZ, 0x1f, UR24 ;  /* 0x0000001f3f097899 */ /* 0x000fe20008011418 */
[----:B------:R-:W-:Y:S01]  /*5190*/  ULDC UR11, c[0x0][0x284] ;  /* 0x0000a100000b7ab9 */ /* 0x000fe20000000800 */
[----:B------:R-:W-:Y:S01]  /*51a0*/  UISETP.GE.U32.AND UP1, UPT, UR12, 0x7, UPT ;  /* 0x000000070c00788c */ /* 0x000fe2000bf26070 */
[----:B---3--:R-:W3:Y:S01]  /*51b0*/  S2R R3, SR_TID.X ;  /* 0x0000000000037919 */ /* 0x008ee20000002100 */
[----:B------:R-:W-:Y:S01]  /*51c0*/  ULDC.64 UR14, c[0x0][0x5d0] ;  /* 0x00017400000e7ab9 */ /* 0x000fe20000000a00 */
[----:B0-----:R-:W2:Y:S04]  /*51d0*/  LDL.LU R2, [R1+0x78] ;  /* 0x0000780001027983 */ /* 0x001ea80000300800 */
[----:B-----5:R0:W-:Y:S04]  /*51e0*/  STL [R1+0x80], R0 ;  /* 0x0000800001007387 */ /* 0x0201e80000100800 */
[----:B0-----:R-:W4:Y:S01]  /*51f0*/  LDL.LU R0, [R1+0x7c] ;  /* 0x00007c0001007983 */ /* 0x001f220000300800 */
[----:B------:R-:W-:-:S02]  /*5200*/  UISETP.GT.U32.AND UP0, UPT, UR8, 0x6, UPT ;  /* 0x000000060800788c */ /* 0x000fc4000bf04070 */
[----:B------:R-:W-:Y:S01]  /*5210*/  UIMAD.WIDE.U32 UR6, UR8, 0x24924925, URZ ;  /* 0x24924925080678a5 */ /* 0x000fe2000f8e003f */
[--C-:B---3--:R-:W-:Y:S02]  /*5220*/  SHF.R.U32.HI R24, RZ, 0x7, R3.reuse ;  /* 0x00000007ff187819 */ /* 0x108fe40000011603 */
[----:B------:R-:W-:Y:S02]  /*5230*/  SHF.R.U32.HI R25, RZ, 0x2, R3 ;  /* 0x00000002ff197819 */ /* 0x000fe40000011603 */
[----:B------:R-:W-:Y:S01]  /*5240*/  LOP3.LUT R26, R3, 0x60, RZ, 0xc0, !PT ;  /* 0x00000060031a7812 */ /* 0x000fe200078ec0ff */
[----:B--2---:R-:W-:Y:S01]  /*5250*/  IMAD.SHL.U32 R35, R2, 0x100, RZ ;  /* 0x0000010002237824 */ /* 0x004fe200078e00ff */
[----:B------:R-:W-:Y:S01]  /*5260*/  LOP3.LUT R24, R24, 0x1, RZ, 0xc0, !PT ;  /* 0x0000000118187812 */ /* 0x000fe200078ec0ff */
[----:B----4-:R-:W-:Y:S01]  /*5270*/  IMAD.WIDE R32, R0, 0x80, RZ ;  /* 0x0000008000207825 */ /* 0x010fe200078e02ff */
[----:B------:R-:W-:Y:S01]  /*5280*/  LOP3.LUT R25, R25, 0x7, RZ, 0xc0, !PT ;  /* 0x0000000719197812 */ /* 0x000fe200078ec0ff */
[----:B------:R-:W-:Y:S01]  /*5290*/  UISETP.LT.U32.AND UP0, UPT, UR12, 0x7, UP0 ;  /* 0x000000070c00788c */ /* 0x000fe20008701070 */
[----:B------:R-:W-:Y:S01]  /*52a0*/  SHF.R.U32.HI R26, RZ, 0x1, R26 ;  /* 0x00000001ff1a7819 */ /* 0x000fe2000001161a */
[----:B------:R-:W-:Y:S01]  /*52b0*/  IMAD.SHL.U32 R30, R24, 0x40, RZ ;  /* 0x00000040181e7824 */ /* 0x000fe200078e00ff */
[----:B------:R-:W-:-:S02]  /*52c0*/  UIADD3 UR5, UR8, -UR7, URZ ;  /* 0x8000000708057290 */ /* 0x000fc4000fffe03f */
[--C-:B------:R-:W-:Y:S01]  /*52d0*/  IADD3 R29, RZ, -R26, -R25.reuse ;  /* 0x8000001aff1d7210 */ /* 0x100fe20007ffe819 */
[----:B------:R-:W-:Y:S01]  /*52e0*/  UIMAD UR6, UR9, UR14, URZ ;  /* 0x0000000e090672a4 */ /* 0x000fe2000f8e023f */
[----:B------:R-:W-:Y:S01]  /*52f0*/  LOP3.LUT R27, R30, 0x40, R25, 0xe2, !PT ;  /* 0x000000401e1b7812 */ /* 0x000fe200078ee219 */
[C---:B------:R-:W-:Y:S02]  /*5300*/  IMAD.SHL.U32 R25, R3.reuse, 0x2, RZ ;  /* 0x0000000203197824 */ /* 0x040fe400078e00ff */
[----:B------:R-:W-:Y:S01]  /*5310*/  IMAD R29, R24, -0x40, R29 ;  /* 0xffffffc0181d7824 */ /* 0x000fe200078e021d */
[----:B------:R-:W-:Y:S02]  /*5320*/  LOP3.LUT R24, R3, 0x3, RZ, 0xc0, !PT ;  /* 0x0000000303187812 */ /* 0x000fe400078ec0ff */
[----:B------:R-:W-:Y:S01]  /*5330*/  LOP3.LUT R25, R25, 0x6, RZ, 0xc0, !PT ;  /* 0x0000000619197812 */ /* 0x000fe200078ec0ff */
[----:B------:R0:W5:Y:S01]  /*5340*/  LDL.LU R3, [R1+0x88] ;  /* 0x0000880001037983 */ /* 0x0001620000300800 */
[----:B------:R-:W-:Y:S01]  /*5350*/  ISETP.GE.AND P0, PT, R35, R28, PT ;  /* 0x0000001c2300720c */ /* 0x000fe20003f06270 */
[----:B------:R-:W-:Y:S01]  /*5360*/  IMAD R34, R24, -0x2, R28 ;  /* 0xfffffffe18227824 */ /* 0x000fe200078e021c */
[----:B------:R-:W-:Y:S01]  /*5370*/  PRMT R30, R25, 0x6540, R2 ;  /* 0x00006540191e7816 */ /* 0x000fe20000000002 */
[----:B------:R-:W-:Y:S01]  /*5380*/  IMAD.SHL.U32 R28, R0, 0x80, RZ ;  /* 0x00000080001c7824 */ /* 0x000fe200078e00ff */
[----:B------:R0:W5:Y:S01]  /*5390*/  LDL.LU R2, [R1+0x84] ;  /* 0x0000840001027983 */ /* 0x0001620000300800 */
[----:B------:R-:W-:Y:S01]  /*53a0*/  USEL UR10, URZ, 0x1, !UP0 ;  /* 0x000000013f0a7887 */ /* 0x000fe2000c000000 */
[----:B------:R-:W-:Y:S01]  /*53b0*/  SHF.R.S32.HI R31, RZ, 0x1f, R30 ;  /* 0x0000001fff1f7819 */ /* 0x000fe2000001141e */
[----:B------:R-:W-:Y:S01]  /*53c0*/  ULEA.HI UR5, UR5, UR7, URZ, 0x1f ;  /* 0x0000000705057291 */ /* 0x000fe2000f8ff83f */
[----:B------:R0:W5:Y:S01]  /*53d0*/  LDL.LU R0, [R1+0x80] ;  /* 0x0000800001007983 */ /* 0x0001620000300800 */
[----:B------:R-:W-:Y:S01]  /*53e0*/  ISETP.GE.OR P0, PT, R28, UR11, P0 ;  /* 0x0000000b1c007c0c */ /* 0x000fe20008706670 */
[----:B------:R-:W-:Y:S01]  /*53f0*/  IMAD.U32 R25, RZ, RZ, UR14 ;  /* 0x0000000eff197e24 */ /* 0x000fe2000f8e00ff */
[----:B------:R-:W-:-:S02]  /*5400*/  UIMAD UR6, UR24, UR15, UR6 ;  /* 0x0000000f180672a4 */ /* 0x000fc4000f8e0206 */
[----:B------:R-:W-:Y:S01]  /*5410*/  ULOP3.LUT UR4, UR4, UR10, URZ, 0x3c, !UPT ;  /* 0x0000000a04047292 */ /* 0x000fe2000f8e3c3f */
[----:B------:R-:W-:Y:S01]  /*5420*/  IMAD.WIDE.U32 R24, R25, UR24, R30 ;  /* 0x0000001819187c25 */ /* 0x000fe2000f8e001e */
[----:B------:R-:W-:Y:S01]  /*5430*/  USHF.R.U32.HI UR5, URZ, 0x2, UR5 ;  /* 0x000000023f057899 */ /* 0x000fe20008011605 */
[----:B------:R-:W-:Y:S02]  /*5440*/  IADD3 R38, -R28, UR11, R29 ;  /* 0x0000000b1c267c10 */ /* 0x000fe4000fffe11d */
[----:B------:R-:W-:Y:S01]  /*5450*/  VIADD R25, R25, UR6 ;  /* 0x0000000619197c36 */ /* 0x000fe20008000000 */
[----:B------:R-:W-:Y:S02]  /*5460*/  @UP1 ULOP3.LUT UR4, UR4, 0x1, UR5, 0x78, !UPT ;  /* 0x0000000104041892 */ /* 0x000fe4000f8e7805 */
[----:B------:R-:W-:Y:S01]  /*5470*/  UIMAD UR5, UR5, -0x7, UR8 ;  /* 0xfffffff9050578a4 */ /* 0x000fe2000f8e0208 */
[----:B------:R-:W-:Y:S01]  /*5480*/  IMAD.IADD R35, R34, 0x1, -R35 ;  /* 0x0000000122237824 */ /* 0x000fe200078e0a23 */
[----:B------:R-:W-:Y:S01]  /*5490*/  LOP3.LUT R39, R32, R27, R26, 0xfe, !PT ;  /* 0x0000001b20277212 */ /* 0x000fe200078efe1a */
[----:B------:R-:W-:Y:S01]  /*54a0*/  IMAD.MOV.U32 R34, RZ, RZ, -0x1 ;  /* 0xffffffffff227424 */ /* 0x000fe200078e00ff */
[----:B0-----:R-:W-:Y:S08]  /*54b0*/  @P0 BRA `(.L_x_31) ;  /* 0x0000008c00880947 */ /* 0x001ff00003800000 */
[----:B------:R-:W0:Y:S01]  /*54c0*/  LDC.64 R28, c[0x0][0x5c8] ;  /* 0x00017200ff1c7b82 */ /* 0x000e220000000a00 */
[----:B------:R-:W-:Y:S01]  /*54d0*/  ULDC.64 UR6, c[0x0][0x5c0] ;  /* 0x0001700000067ab9 */ /* 0x000fe20000000a00 */
[----:B------:R-:W-:Y:S01]  /*54e0*/  BSSY B0, `(.L_x_31) ;  /* 0x00008df000007945 */ /* 0x000fe20003800000 */
[-C--:B0-----:R-:W-:Y:S02]  /*54f0*/  IMAD R26, R33, R28.reuse, RZ ;  /* 0x0000001c211a7224 */ /* 0x081fe400078e02ff */
[----:B------:R-:W-:-:S04]  /*5500*/  IMAD.WIDE.U32 R24, R39, R28, R24 ;  /* 0x0000001c27187225 */ /* 0x000fc800078e0018 */
[----:B------:R-:W-:Y:S01]  /*5510*/  IMAD R27, R39, R29, R26 ;  /* 0x0000001d271b7224 */ /* 0x000fe200078e021a */
[----:B------:R-:W-:Y:S02]  /*5520*/  LEA R26, P0, R28, R24, 0x3 ;  /* 0x000000181c1a7211 */ /* 0x000fe400078018ff */
[----:B------:R-:W-:Y:S01]  /*5530*/  IADD3 R24, P1, R24, UR6, RZ ;  /* 0x0000000618187c10 */ /* 0x000fe2000ff3e0ff */
[----:B------:R-:W-:Y:S01]  /*5540*/  IMAD.IADD R27, R25, 0x1, R27 ;  /* 0x00000001191b7824 */ /* 0x000fe200078e021b */
[----:B------:R-:W-:-:S04]  /*5550*/  IADD3 R26, P3, R26, UR6, RZ ;  /* 0x000000061a1a7c10 */ /* 0x000fc8000ff7e0ff */
[----:B------:R-:W-:Y:S02]  /*5560*/  LEA.HI.X R28, R28, R27, R29, 0x3, P0 ;  /* 0x0000001b1c1c7211 */ /* 0x000fe400000f1c1d */
[----:B------:R-:W-:Y:S02]  /*5570*/  FSETP.NEU.AND P0, PT, RZ, UR23, PT ;  /* 0x00000017ff007c0b */ /* 0x000fe4000bf0d000 */
[----:B------:R-:W-:Y:S02]  /*5580*/  IADD3.X R25, R27, UR7, RZ, P1, !PT ;  /* 0x000000071b197c10 */ /* 0x000fe40008ffe4ff */
[----:B------:R-:W-:-:S09]  /*5590*/  IADD3.X R27, R28, UR7, RZ, P3, !PT ;  /* 0x000000071c1b7c10 */ /* 0x000fd20009ffe4ff */
[----:B------:R-:W-:Y:S05]  /*55a0*/  @!P0 BRA `(.L_x_32) ;  /* 0x0000006800d08947 */ /* 0x000fea0003800000 */
[----:B------:R-:W-:Y:S01]  /*55b0*/  ULDC.64 UR10, c[0x0][0x5b8] ;  /* 0x00016e00000a7ab9 */ /* 0x000fe20000000a00 */
[----:B------:R-:W-:Y:S01]  /*55c0*/  ISETP.GE.AND P0, PT, R38, 0x1, PT ;  /* 0x000000012600780c */ /* 0x000fe20003f06270 */
[----:B------:R-:W-:Y:S02]  /*55d0*/  UIMAD UR6, UR9, UR10, URZ ;  /* 0x0000000a090672a4 */ /* 0x000fe4000f8e023f */
[----:B------:R-:W-:Y:S01]  /*55e0*/  IMAD.U32 R29, RZ, RZ, UR10 ;  /* 0x0000000aff1d7e24 */ /* 0x000fe2000f8e00ff */
[----:B------:R-:W-:Y:S01]  /*55f0*/  BSSY B1, `(.L_x_33) ;  /* 0x000000f000017945 */ /* 0x000fe20003800000 */
[----:B------:R-:W-:Y:S01]  /*5600*/  ISETP.LT.OR P4, PT, R35, 0x1, !P0 ;  /* 0x000000012300780c */ /* 0x000fe20004781670 */
[----:B------:R-:W-:Y:S02]  /*5610*/  UIMAD UR6, UR24, UR11, UR6 ;  /* 0x0000000b180672a4 */ /* 0x000fe4000f8e0206 */
[----:B------:R-:W-:Y:S01]  /*5620*/  IMAD.WIDE.U32 R30, R29, UR24, R30 ;  /* 0x000000181d1e7c25 */ /* 0x000fe2000f8e001e */
[----:B------:R-:W-:-:S03]  /*5630*/  ULDC.64 UR8, c[0x0][0x5a8] ;  /* 0x00016a0000087ab9 */ /* 0x000fc60000000a00 */
[----:B------:R-:W-:Y:S01]  /*5640*/  VIADD R31, R31, UR6 ;  /* 0x000000061f1f7c36 */ /* 0x000fe20008000000 */
[----:B------:R-:W-:Y:S02]  /*5650*/  ULDC.64 UR6, c[0x0][0x5b0] ;  /* 0x00016c0000067ab9 */ /* 0x000fe40000000a00 */
[----:B------:R-:W-:Y:S02]  /*5660*/  IMAD R36, R33, UR6, RZ ;  /* 0x0000000621247c24 */ /* 0x000fe4000f8e02ff */
[----:B------:R-:W-:-:S04]  /*5670*/  IMAD.WIDE.U32 R28, R39, UR6, R30 ;  /* 0x00000006271c7c25 */ /* 0x000fc8000f8e001e */
[--C-:B------:R-:W-:Y:S01]  /*5680*/  IMAD R37, R39, UR7, R36.reuse ;  /* 0x0000000727257c24 */ /* 0x100fe2000f8e0224 */
[----:B------:R-:W-:Y:S02]  /*5690*/  IADD3 R28, P1, R28, UR8, RZ ;  /* 0x000000081c1c7c10 */ /* 0x000fe4000ff3e0ff */
[----:B------:R-:W-:Y:S02]  /*56a0*/  PRMT R36, RZ, 0x7610, R36 ;  /* 0x00007610ff247816 */ /* 0x000fe40000000024 */
[----:B------:R-:W-:Y:S01]  /*56b0*/  IADD3.X R29, R29, UR9, R37, P1, !PT ;  /* 0x000000091d1d7c10 */ /* 0x000fe20008ffe425 */
[----:B------:R-:W-:Y:S08]  /*56c0*/  @P4 BRA `(.L_x_34) ;  /* 0x0000000000044947 */ /* 0x000ff00003800000 */
[----:B------:R0:W5:Y:S02]  /*56d0*/  LDG.E.U8 R36, desc[UR20][R28.64] ;  /* 0x000000141c247981 */ /* 0x000164000c1e1100 */
.L_x_34:
[----:B------:R-:W-:Y:S05]  /*56e0*/  BSYNC B1 ;  /* 0x0000000000017941 */ /* 0x000fea0003800000 */
.L_x_33:
[----:B-----5:R-:W-:Y:S01]  /*56f0*/  LOP3.LUT R36, R36, 0xff, RZ, 0xc0, !PT ;  /* 0x000000ff24247812 */ /* 0x020fe200078ec0ff */
[----:B------:R-:W-:Y:S01]  /*5700*/  BSSY B1, `(.L_x_35) ;  /* 0x000000b000017945 */ /* 0x000fe20003800000 */
[----:B------:R-:W-:Y:S02]  /*5710*/  ISETP.LT.OR P3, PT, R35, 0x2, !P0 ;  /* 0x000000022300780c */ /* 0x000fe40004761670 */
[----:B------:R-:W-:-:S05]  /*5720*/  F2FP.F16.E5M2.UNPACK_B R36, R36 ;  /* 0x00000024ff24723e */ /* 0x000fca00020004ff */
[----:B------:R-:W-:-:S05]  /*5730*/  HADD2.F32 R36, -RZ, R36.H0_H0 ;  /* 0x20000024ff247230 */ /* 0x000fca0000004100 */
[----:B------:R-:W-:Y:S01]  /*5740*/  FMUL R37, R36, UR23 ;  /* 0x0000001724257c20 */ /* 0x000fe20008400000 */
[----:B------:R-:W-:-:S03]  /*5750*/  PRMT R36, RZ, 0x7610, R36 ;  /* 0x00007610ff247816 */ /* 0x000fc60000000024 */
[----:B------:R-:W-:-:S05]  /*5760*/  FFMA R37, R228, UR22, R37 ;  /* 0x00000016e4257c23 */ /* 0x000fca0008000025 */
[----:B------:R-:W-:-:S05]  /*5770*/  F2FP.SATFINITE.E5M2.F32.PACK_AB_MERGE_C R37, RZ, R37, RZ ;  /* 0x00000025ff25723e */ /* 0x000fca00048060ff */
[----:B------:R2:W-:Y:S01]  /*5780*/  @!P4 STG.E.U8 desc[UR20][R24.64], R37 ;  /* 0x000000251800c986 */ /* 0x0005e2000c101114 */
[----:B------:R-:W-:Y:S05]  /*5790*/  @P3 BRA `(.L_x_36) ;  /* 0x0000000000043947 */ /* 0x000fea0003800000 */
[----:B------:R3:W5:Y:S02]  /*57a0*/  LDG.E.U8 R36, desc[UR20][R28.64+0x1] ;  /* 0x000001141c247981 */ /* 0x000764000c1e1100 */
.L_x_36:
[----:B------:R-:W-:Y:S05]  /*57b0*/  BSYNC B1 ;  /* 0x0000000000017941 */ /* 0x000fea0003800000 */
.L_x_35:
[----:B-----5:R-:W-:Y:S01]  /*57c0*/  LOP3.LUT R36, R36, 0xff, RZ, 0xc0, !PT ;  /* 0x000000ff24247812 */ /* 0x020fe200078ec0ff */
[----:B------:R-:W-:Y:S01]  /*57d0*/  BSSY B1, `(.L_x_37) ;  /* 0x0000013000017945 */ /* 0x000fe20003800000 */
[----:B--2---:R-:W-:Y:S02]  /*57e0*/  IADD3 R37, P1, R39, 0x8, RZ ;  /* 0x0000000827257810 */ /* 0x004fe40007f3e0ff */
[----:B------:R-:W-:-:S03]  /*57f0*/  F2FP.F16.E5M2.UNPACK_B R36, R36 ;  /* 0x00000024ff24723e */ /* 0x000fc600020004ff */
[----:B------:R-:W-:Y:S01]  /*5800*/  IMAD.X R32, RZ, RZ, R33, P1 ;  /* 0x000000ffff207224 */ /* 0x000fe200008e0621 */
[----:B------:R-:W-:Y:S01]  /*5810*/  ISETP.GE.AND P1, PT, R38, 0x9, PT ;  /* 0x000000092600780c */ /* 0x000fe20003f26270 */
[----:B------:R-:W-:Y:S02]  /*5820*/  HADD2.F32 R36, -RZ, R36.H0_H0 ;  /* 0x20000024ff247230 */ /* 0x000fe40000004100 */
[----:B------:R-:W-:Y:S01]  /*5830*/  IMAD R32, R32, UR6, RZ ;  /* 0x0000000620207c24 */ /* 0x000fe2000f8e02ff */
[----:B------:R-:W-:Y:S01]  /*5840*/  ISETP.LT.OR P5, PT, R35, 0x1, !P1 ;  /* 0x000000012300780c */ /* 0x000fe20004fa1670 */
[----:B------:R-:W-:-:S04]  /*5850*/  IMAD.WIDE.U32 R30, R37, UR6, R30 ;  /* 0x00000006251e7c25 */ /* 0x000fc8000f8e001e */
[----:B------:R-:W-:Y:S01]  /*5860*/  FMUL R36, R36, UR23 ;  /* 0x0000001724247c20 */ /* 0x000fe20008400000 */
[----:B------:R-:W-:-:S03]  /*5870*/  IMAD R37, R37, UR7, R32 ;  /* 0x0000000725257c24 */ /* 0x000fc6000f8e0220 */
[----:B------:R-:W-:Y:S01]  /*5880*/  FFMA R36, R227, UR22, R36 ;  /* 0x00000016e3247c23 */ /* 0x000fe20008000024 */
[----:B------:R-:W-:Y:S02]  /*5890*/  IADD3 R30, P4, R30, UR8, RZ ;  /* 0x000000081e1e7c10 */ /* 0x000fe4000ff9e0ff */
[----:B------:R-:W-:Y:S02]  /*58a0*/  PRMT R32, RZ, 0x7610, R32 ;  /* 0x00007610ff207816 */ /* 0x000fe40000000020 */
[----:B------:R-:W-:Y:S02]  /*58b0*/  F2FP.SATFINITE.E5M2.F32.PACK_AB_MERGE_C R33, RZ, R36, RZ ;  /* 0x00000024ff21723e */ /* 0x000fe400048060ff */
[----:B------:R-:W-:-:S03]  /*58c0*/  IADD3.X R31, R31, UR9, R37, P4, !PT ;  /* 0x000000091f1f7c10 */ /* 0x000fc6000a7fe425 */
[----:B------:R2:W-:Y:S01]  /*58d0*/  @!P3 STG.E.U8 desc[UR20][R24.64+0x1], R33 ;  /* 0x000001211800b986 */ /* 0x0005e2000c101114 */
[----:B------:R-:W-:Y:S05]  /*58e0*/  @P5 BRA `(.L_x_38) ;  /* 0x0000000000045947 */ /* 0x000fea0003800000 */
[----:B------:R4:W5:Y:S02]  /*58f0*/  LDG.E.U8 R32, desc[UR20][R30.64] ;  /* 0x000000141e207981 */ /* 0x000964000c1e1100 */
.L_x_38:
[----:B------:R-:W-:Y:S05]  /*5900*/  BSYNC B1 ;  /* 0x0000000000017941 */ /* 0x000fea0003800000 */
.L_x_37:
[----:B-----5:R-:W-:Y:S01]  /*5910*/  LOP3.LUT R32, R32, 0xff, RZ, 0xc0, !PT ;  /* 0x000000ff20207812 */ /* 0x020fe200078ec0ff */
[----:B------:R-:W-:Y:S01]  /*5920*/  BSSY B1, `(.L_x_39) ;  /* 0x000000b000017945 */ /* 0x000fe20003800000 */
[----:B------:R-:W-:Y:S02]  /*5930*/  ISETP.LT.OR P3, PT, R35, 0x2, !P1 ;  /* 0x000000022300780c */ /* 0x000fe40004f61670 */
[----:B------:R-:W-:-:S05]  /*5940*/  F2FP.F16.E5M2.UNPACK_B R32, R32 ;  /* 0x00000020ff20723e */ /* 0x000fca00020004ff */
[----:B------:R-:W-:-:S05]  /*5950*/  HADD2.F32 R32, -RZ, R32.H0_H0 ;  /* 0x20000020ff207230 */ /* 0x000fca0000004100 */
[----:B--2---:R-:W-:Y:S01]  /*5960*/  FMUL R33, R32, UR23 ;  /* 0x0000001720217c20 */ /* 0x004fe20008400000 */
[----:B------:R-:W-:-:S03]  /*5970*/  PRMT R32, RZ, 0x7610, R32 ;  /* 0x00007610ff207816 */ /* 0x000fc60000000020 */
[----:B------:R-:W-:-:S05]  /*5980*/  FFMA R33, R226, UR22, R33 ;  /* 0x00000016e2217c23 */ /* 0x000fca0008000021 */
[----:B------:R-:W-:-:S05]  /*5990*/  F2FP.SATFINITE.E5M2.F32.PACK_AB_MERGE_C R33, RZ, R33, RZ ;  /* 0x00000021ff21723e */ /* 0x000fca00048060ff */
[----:B------:R2:W-:Y:S01]  /*59a0*/  @!P5 STG.E.U8 desc[UR20][R26.64], R33 ;  /* 0x000000211a00d986 */ /* 0x0005e2000c101114 */
[----:B------:R-:W-:Y:S05]  /*59b0*/  @P3 BRA `(.L_x_40) ;  /* 0x0000000000043947 */ /* 0x000fea0003800000 */
[----:B------:R0:W5:Y:S02]  /*59c0*/  LDG.E.U8 R32, desc[UR20][R30.64+0x1] ;  /* 0x000001141e207981 */ /* 0x000164000c1e1100 */
.L_x_40:
[----:B------:R-:W-:Y:S05]  /*59d0*/  BSYNC B1 ;  /* 0x0000000000017941 */ /* 0x000fea0003800000 */
.L_x_39:
[----:B-----5:R-:W-:Y:S01]  /*59e0*/  LOP3.LUT R32, R32, 0xff, RZ, 0xc0, !PT ;  /* 0x000000ff20207812 */ /* 0x020fe200078ec0ff */
[----:B------:R-:W-:Y:S01]  /*59f0*/  BSSY B1, `(.L_x_41) ;  /* 0x000000b000017945 */ /* 0x000fe20003800000 */
[----:B------:R-:W-:Y:S02]  /*5a00*/  ISETP.LT.OR P4, PT, R35, 0x9, !P0 ;  /* 0x000000092300780c */ /* 0x000fe40004781670 */
[----:B------:R-:W-:-:S05]  /*5a10*/  F2FP.F16.E5M2.UNPACK_B R32, R32 ;  /* 0x00000020ff20723e */ /* 0x000fca00020004ff */
[----:B------:R-:W-:-:S05]  /*5a20*/  HADD2.F32 R32, -RZ, R32.H0_H0 ;  /* 0x20000020ff207230 */ /* 0x000fca0000004100 */
[----:B------:R-:W-:-:S04]  /*5a30*/  FMUL R32, R32, UR23 ;  /* 0x0000001720207c20 */ /* 0x000fc80008400000 */
[----:B------:R-:W-:-:S05]  /*5a40*/  FFMA R32, R225, UR22, R32 ;  /* 0x00000016e1207c23 */ /* 0x000fca0008000020 */
[----:B--2---:R-:W-:Y:S02]  /*5a50*/  F2FP.SATFINITE.E5M2.F32.PACK_AB_MERGE_C R33, RZ, R32, RZ ;  /* 0x00000020ff21723e */ /* 0x004fe400048060ff */
[----:B------:R-:W-:-:S03]  /*5a60*/  PRMT R32, RZ, 0x7610, R32 ;  /* 0x00007610ff207816 */ /* 0x000fc60000000020 */
[----:B------:R2:W-:Y:S01]  /*5a70*/  @!P3 STG.E.U8 desc[UR20][R26.64+0x1], R33 ;  /* 0x000001211a00b986 */ /* 0x0005e2000c101114 */
[----:B------:R-:W-:Y:S05]  /*5a80*/  @P4 BRA `(.L_x_42) ;  /* 0x0000000000044947 */ /* 0x000fea0003800000 */
[----:B------:R0:W5:Y:S02]  /*5a90*/  LDG.E.U8 R32, desc[UR20][R28.64+0x8] ;  /* 0x000008141c207981 */ /* 0x000164000c1e1100 */
.L_x_42:
[----:B------:R-:W-:Y:S05]  /*5aa0*/  BSYNC B1 ;  /* 0x0000000000017941 */ /* 0x000fea0003800000 */
.L_x_41:
        /* <DEDUP_REMOVED lines=12> */
.L_x_44:
[----:B------:R-:W-:Y:S05]  /*5b70*/  BSYNC B1 ;  /* 0x0000000000017941 */ /* 0x000fea0003800000 */
.L_x_43:
        /* <DEDUP_REMOVED lines=12> */
.L_x_46:
[----:B------:R-:W-:Y:S05]  /*5c40*/  BSYNC B1 ;  /* 0x0000000000017941 */ /* 0x000fea0003800000 */
.L_x_45:
        /* <DEDUP_REMOVED lines=12> */
.L_x_48:
[----:B------:R-:W-:Y:S05]  /*5d10*/  BSYNC B1 ;  /* 0x0000000000017941 */ /* 0x000fea0003800000 */
.L_x_47:
        /* <DEDUP_REMOVED lines=12> */
.L_x_50:
[----:B------:R-:W-:Y:S05]  /*5de0*/  BSYNC B1 ;  /* 0x0000000000017941 */ /* 0x000fea0003800000 */
.L_x_49:
        /* <DEDUP_REMOVED lines=12> */
.L_x_52:
[----:B------:R-:W-:Y:S05]  /*5eb0*/  BSYNC B1 ;  /* 0x0000000000017941 */ /* 0x000fea0003800000 */
.L_x_51:
        /* <DEDUP_REMOVED lines=12> */
.L_x_54:
[----:B------:R-:W-:Y:S05]  /*5f80*/  BSYNC B1 ;  /* 0x0000000000017941 */ /* 0x000fea0003800000 */
.L_x_53:
        /* <DEDUP_REMOVED lines=12> */
.L_x_56:
[----:B------:R-:W-:Y:S05]  /*6050*/  BSYNC B1 ;  /* 0x0000000000017941 */ /* 0x000fea0003800000 */
.L_x_55:
        /* <DEDUP_REMOVED lines=12> */
.L_x_58:
[----:B------:R-:W-:Y:S05]  /*6120*/  BSYNC B1 ;  /* 0x0000000000017941 */ /* 0x000fea0003800000 */
.L_x_57:
        /* <DEDUP_REMOVED lines=12> */
.L_x_60:
[----:B------:R-:W-:Y:S05]  /*61f0*/  BSYNC B1 ;  /* 0x0000000000017941 */ /* 0x000fea0003800000 */
.L_x_59:
        /* <DEDUP_REMOVED lines=12> */
.L_x_62:
[----:B------:R-:W-:Y:S05]  /*62c0*/  BSYNC B1 ;  /* 0x0000000000017941 */ /* 0x000fea0003800000 */
.L_x_61:
        /* <DEDUP_REMOVED lines=12> */
.L_x_64:
[----:B------:R-:W-:Y:S05]  /*6390*/  BSYNC B1 ;  /* 0x0000000000017941 */ /* 0x000fea0003800000 */
.L_x_63:
        /* <DEDUP_REMOVED lines=12> */
.L_x_66:
[----:B------:R-:W-:Y:S05]  /*6460*/  BSYNC B1 ;  /* 0x0000000000017941 */ /* 0x000fea0003800000 */
.L_x_65:
        /* <DEDUP_REMOVED lines=12> */
.L_x_68:
[----:B------:R-:W-:Y:S05]  /*6530*/  BSYNC B1 ;  /* 0x0000000000017941 */ /* 0x000fea0003800000 */
.L_x_67:
        /* <DEDUP_REMOVED lines=12> */
.L_x_70:
[----:B------:R-:W-:Y:S05]  /*6600*/  BSYNC B1 ;  /* 0x0000000000017941 */ /* 0x000fea0003800000 */
.L_x_69:
        /* <DEDUP_REMOVED lines=12> */
.L_x_72:
[----:B------:R-:W-:Y:S05]  /*66d0*/  BSYNC B1 ;  /* 0x0000000000017941 */ /* 0x000fea0003800000 */
.L_x_71:
        /* <DEDUP_REMOVED lines=12> */
.L_x_74:
[----:B------:R-:W-:Y:S05]  /*67a0*/  BSYNC B1 ;  /* 0x0000000000017941 */ /* 0x000fea0003800000 */
.L_x_73:
        /* <DEDUP_REMOVED lines=12> */
.L_x_76:
[----:B------:R-:W-:Y:S05]  /*6870*/  BSYNC B1 ;  /* 0x0000000000017941 */ /* 0x000fea0003800000 */
.L_x_75:
        /* <DEDUP_REMOVED lines=12> */
.L_x_78:
[----:B------:R-:W-:Y:S05]  /*6940*/  BSYNC B1 ;  /* 0x0000000000017941 */ /* 0x000fea0003800000 */
.L_x_77:
        /* <DEDUP_REMOVED lines=12> */
.L_x_80:
[----:B------:R-:W-:Y:S05]  /*6a10*/  BSYNC B1 ;  /* 0x0000000000017941 */ /* 0x000fea0003800000 */
.L_x_79:
        /* <DEDUP_REMOVED lines=12> */
.L_x_82:
[----:B------:R-:W-:Y:S05]  /*6ae0*/  BSYNC B1 ;  /* 0x0000000000017941 */ /* 0x000fea0003800000 */
.L_x_81:
        /* <DEDUP_REMOVED lines=12> */
.L_x_84:
[----:B------:R-:W-:Y:S05]  /*6bb0*/  BSYNC B1 ;  /* 0x0000000000017941 */ /* 0x000fea0003800000 */
.L_x_83:
        /* <DEDUP_REMOVED lines=12> */
.L_x_86:
[----:B------:R-:W-:Y:S05]  /*6c80*/  BSYNC B1 ;  /* 0x0000000000017941 */ /* 0x000fea0003800000 */
.L_x_85:
        /* <DEDUP_REMOVED lines=12> */
.L_x_88:
[----:B------:R-:W-:Y:S05]  /*6d50*/  BSYNC B1 ;  /* 0x0000000000017941 */ /* 0x000fea0003800000 */
.L_x_87:
        /* <DEDUP_REMOVED lines=12> */
.L_x_90:
[----:B------:R-:W-:Y:S05]  /*6e20*/  BSYNC B1 ;  /* 0x0000000000017941 */ /* 0x000fea0003800000 */
.L_x_89:
        /* <DEDUP_REMOVED lines=12> */
.L_x_92:
[----:B------:R-:W-:Y:S05]  /*6ef0*/  BSYNC B1 ;  /* 0x0000000000017941 */ /* 0x000fea0003800000 */
.L_x_91:
        /* <DEDUP_REMOVED lines=12> */
.L_x_94:
[----:B------:R-:W-:Y:S05]  /*6fc0*/  BSYNC B1 ;  /* 0x0000000000017941 */ /* 0x000fea0003800000 */
.L_x_93:
        /* <DEDUP_REMOVED lines=12> */
.L_x_96:
[----:B------:R-:W-:Y:S05]  /*7090*/  BSYNC B1 ;  /* 0x0000000000017941 */ /* 0x000fea0003800000 */
.L_x_95:
        /* <DEDUP_REMOVED lines=12> */
.L_x_98:
[----:B------:R-:W-:Y:S05]  /*7160*/  BSYNC B1 ;  /* 0x0000000000017941 */ /* 0x000fea0003800000 */
.L_x_97:
        /* <DEDUP_REMOVED lines=12> */
.L_x_100:
[----:B------:R-:W-:Y:S05]  /*7230*/  BSYNC B1 ;  /* 0x0000000000017941 */ /* 0x000fea0003800000 */
.L_x_99:
        /* <DEDUP_REMOVED lines=12> */
.L_x_102:
[----:B------:R-:W-:Y:S05]  /*7300*/  BSYNC B1 ;  /* 0x0000000000017941 */ /* 0x000fea0003800000 */
.L_x_101:
        /* <DEDUP_REMOVED lines=12> */
.L_x_104:
[----:B------:R-:W-:Y:S05]  /*73d0*/  BSYNC B1 ;  /* 0x0000000000017941 */ /* 0x000fea0003800000 */
.L_x_103:
        /* <DEDUP_REMOVED lines=12> */
.L_x_106:
[----:B------:R-:W-:Y:S05]  /*74a0*/  BSYNC B1 ;  /* 0x0000000000017941 */ /* 0x000fea0003800000 */
.L_x_105:
        /* <DEDUP_REMOVED lines=12> */
.L_x_108:
[----:B------:R-:W-:Y:S05]  /*7570*/  BSYNC B1 ;  /* 0x0000000000017941 */ /* 0x000fea0003800000 */
.L_x_107:
        /* <DEDUP_REMOVED lines=12> */
.L_x_110:
[----:B------:R-:W-:Y:S05]  /*7640*/  BSYNC B1 ;  /* 0x0000000000017941 */ /* 0x000fea0003800000 */
.L_x_109:
        /* <DEDUP_REMOVED lines=12> */
.L_x_112:
[----:B------:R-:W-:Y:S05]  /*7710*/  BSYNC B1 ;  /* 0x0000000000017941 */ /* 0x000fea0003800000 */
.L_x_111:
        /* <DEDUP_REMOVED lines=12> */
.L_x_114:
[----:B------:R-:W-:Y:S05]  /*77e0*/  BSYNC B1 ;  /* 0x0000000000017941 */ /* 0x000fea0003800000 */
.L_x_113:
        /* <DEDUP_REMOVED lines=12> */
.L_x_116:
[----:B------:R-:W-:Y:S05]  /*78b0*/  BSYNC B1 ;  /* 0x0000000000017941 */ /* 0x000fea0003800000 */
.L_x_115:
        /* <DEDUP_REMOVED lines=12> */
.L_x_118:
[----:B------:R-:W-:Y:S05]  /*7980*/  BSYNC B1 ;  /* 0x0000000000017941 */ /* 0x000fea0003800000 */
.L_x_117:
        /* <DEDUP_REMOVED lines=12> */
.L_x_120:
[----:B------:R-:W-:Y:S05]  /*7a50*/  BSYNC B1 ;  /* 0x0000000000017941 */ /* 0x000fea0003800000 */
.L_x_119:
        /* <DEDUP_REMOVED lines=12> */
.L_x_122:
[----:B------:R-:W-:Y:S05]  /*7b20*/  BSYNC B1 ;  /* 0x0000000000017941 */ /* 0x000fea0003800000 */
.L_x_121:
        /* <DEDUP_REMOVED lines=12> */
.L_x_124:
[----:B------:R-:W-:Y:S05]  /*7bf0*/  BSYNC B1 ;  /* 0x0000000000017941 */ /* 0x000fea0003800000 */
.L_x_123:
        /* <DEDUP_REMOVED lines=12> */
.L_x_126:
[----:B------:R-:W-:Y:S05]  /*7cc0*/  BSYNC B1 ;  /* 0x0000000000017941 */ /* 0x000fea0003800000 */
.L_x_125:
        /* <DEDUP_REMOVED lines=12> */
.L_x_128:
[----:B------:R-:W-:Y:S05]  /*7d90*/  BSYNC B1 ;  /* 0x0000000000017941 */ /* 0x000fea0003800000 */
.L_x_127:
        /* <DEDUP_REMOVED lines=12> */
.L_x_130:
[----:B------:R-:W-:Y:S05]  /*7e60*/  BSYNC B1 ;  /* 0x0000000000017941 */ /* 0x000fea0003800000 */
.L_x_129:
        /* <DEDUP_REMOVED lines=12> */
.L_x_132:
[----:B------:R-:W-:Y:S05]  /*7f30*/  BSYNC B1 ;  /* 0x0000000000017941 */ /* 0x000fea0003800000 */
.L_x_131:
        /* <DEDUP_REMOVED lines=12> */
.L_x_134:
[----:B------:R-:W-:Y:S05]  /*8000*/  BSYNC B1 ;  /* 0x0000000000017941 */ /* 0x000fea0003800000 */
.L_x_133:
        /* <DEDUP_REMOVED lines=12> */
.L_x_136:
[----:B------:R-:W-:Y:S05]  /*80d0*/  BSYNC B1 ;  /* 0x0000000000017941 */ /* 0x000fea0003800000 */
.L_x_135:
        /* <DEDUP_REMOVED lines=12> */
.L_x_138:
[----:B------:R-:W-:Y:S05]  /*81a0*/  BSYNC B1 ;  /* 0x0000000000017941 */ /* 0x000fea0003800000 */
.L_x_137:
        /* <DEDUP_REMOVED lines=12> */
.L_x_140:
[----:B------:R-:W-:Y:S05]  /*8270*/  BSYNC B1 ;  /* 0x0000000000017941 */ /* 0x000fea0003800000 */
.L_x_139:
        /* <DEDUP_REMOVED lines=12> */
.L_x_142:
[----:B------:R-:W-:Y:S05]  /*8340*/  BSYNC B1 ;  /* 0x0000000000017941 */ /* 0x000fea0003800000 */
.L_x_141:
        /* <DEDUP_REMOVED lines=12> */
.L_x_144:
[----:B------:R-:W-:Y:S05]  /*8410*/  BSYNC B1 ;  /* 0x0000000000017941 */ /* 0x000fea0003800000 */
.L_x_143:
        /* <DEDUP_REMOVED lines=12> */
.L_x_146:
[----:B------:R-:W-:Y:S05]  /*84e0*/  BSYNC B1 ;  /* 0x0000000000017941 */ /* 0x000fea0003800000 */
.L_x_145:
        /* <DEDUP_REMOVED lines=12> */
.L_x_148:
[----:B------:R-:W-:Y:S05]  /*85b0*/  BSYNC B1 ;  /* 0x0000000000017941 */ /* 0x000fea0003800000 */
.L_x_147:
        /* <DEDUP_REMOVED lines=12> */
.L_x_150:
[----:B------:R-:W-:Y:S05]  /*8680*/  BSYNC B1 ;  /* 0x0000000000017941 */ /* 0x000fea0003800000 */
.L_x_149:
        /* <DEDUP_REMOVED lines=12> */
.L_x_152:
[----:B------:R-:W-:Y:S05]  /*8750*/  BSYNC B1 ;  /* 0x0000000000017941 */ /* 0x000fea0003800000 */
.L_x_151:
        /* <DEDUP_REMOVED lines=12> */
.L_x_154:
[----:B------:R-:W-:Y:S05]  /*8820*/  BSYNC B1 ;  /* 0x0000000000017941 */ /* 0x000fea0003800000 */
.L_x_153:
        /* <DEDUP_REMOVED lines=12> */
.L_x_156:
[----:B------:R-:W-:Y:S05]  /*88f0*/  BSYNC B1 ;  /* 0x0000000000017941 */ /* 0x000fea0003800000 */
.L_x_155:
        /* <DEDUP_REMOVED lines=12> */
.L_x_158:
[----:B------:R-:W-:Y:S05]  /*89c0*/  BSYNC B1 ;  /* 0x0000000000017941 */ /* 0x000fea0003800000 */
.L_x_157:
        /* <DEDUP_REMOVED lines=12> */
.L_x_160:
[----:B------:R-:W-:Y:S05]  /*8a90*/  BSYNC B1 ;  /* 0x0000000000017941 */ /* 0x000fea0003800000 */
.L_x_159:
        /* <DEDUP_REMOVED lines=12> */
.L_x_162:
[----:B------:R-:W-:Y:S05]  /*8b60*/  BSYNC B1 ;  /* 0x0000000000017941 */ /* 0x000fea0003800000 */
.L_x_161:
        /* <DEDUP_REMOVED lines=12> */
.L_x_164:
[----:B------:R-:W-:Y:S05]  /*8c30*/  BSYNC B1 ;  /* 0x0000000000017941 */ /* 0x000fea0003800000 */
.L_x_163:
        /* <DEDUP_REMOVED lines=12> */
.L_x_166:
[----:B------:R-:W-:Y:S05]  /*8d00*/  BSYNC B1 ;  /* 0x0000000000017941 */ /* 0x000fea0003800000 */
.L_x_165:
        /* <DEDUP_REMOVED lines=12> */
.L_x_168:
[----:B------:R-:W-:Y:S05]  /*8dd0*/  BSYNC B1 ;  /* 0x0000000000017941 */ /* 0x000fea0003800000 */
.L_x_167:
        /* <DEDUP_REMOVED lines=12> */
.L_x_170:
[----:B------:R-:W-:Y:S05]  /*8ea0*/  BSYNC B1 ;  /* 0x0000000000017941 */ /* 0x000fea0003800000 */
.L_x_169:
        /* <DEDUP_REMOVED lines=12> */
.L_x_172:
[----:B------:R-:W-:Y:S05]  /*8f70*/  BSYNC B1 ;  /* 0x0000000000017941 */ /* 0x000fea0003800000 */
.L_x_171:
        /* <DEDUP_REMOVED lines=12> */
.L_x_174:
[----:B------:R-:W-:Y:S05]  /*9040*/  BSYNC B1 ;  /* 0x0000000000017941 */ /* 0x000fea0003800000 */
.L_x_173:
        /* <DEDUP_REMOVED lines=12> */
.L_x_176:
[----:B------:R-:W-:Y:S05]  /*9110*/  BSYNC B1 ;  /* 0x0000000000017941 */ /* 0x000fea0003800000 */
.L_x_175:
        /* <DEDUP_REMOVED lines=12> */
.L_x_178:
[----:B------:R-:W-:Y:S05]  /*91e0*/  BSYNC B1 ;  /* 0x0000000000017941 */ /* 0x000fea0003800000 */
.L_x_177:
        /* <DEDUP_REMOVED lines=12> */
.L_x_180:
[----:B------:R-:W-:Y:S05]  /*92b0*/  BSYNC B1 ;  /* 0x0000000000017941 */ /* 0x000fea0003800000 */
.L_x_179:
        /* <DEDUP_REMOVED lines=12> */
.L_x_182:
[----:B------:R-:W-:Y:S05]  /*9380*/  BSYNC B1 ;  /* 0x0000000000017941 */ /* 0x000fea0003800000 */
.L_x_181:
        /* <DEDUP_REMOVED lines=12> */
.L_x_184:
[----:B------:R-:W-:Y:S05]  /*9450*/  BSYNC B1 ;  /* 0x0000000000017941 */ /* 0x000fea0003800000 */
.L_x_183:
        /* <DEDUP_REMOVED lines=12> */
.L_x_186:
[----:B------:R-:W-:Y:S05]  /*9520*/  BSYNC B1 ;  /* 0x0000000000017941 */ /* 0x000fea0003800000 */
.L_x_185:
        /* <DEDUP_REMOVED lines=12> */
.L_x_188:
[----:B------:R-:W-:Y:S05]  /*95f0*/  BSYNC B1 ;  /* 0x0000000000017941 */ /* 0x000fea0003800000 */
.L_x_187:
[----:B-----5:R-:W-:Y:S01]  /*9600*/  LOP3.LUT R32, R32, 0xff, RZ, 0xc0, !PT ;  /* 0x000000ff20207812 */ /* 0x020fe200078ec0ff */
[----:B------:R-:W-:Y:S01]  /*9610*/  BSSY B1, `(.L_x_189) ;  /* 0x000000b000017945 */ /* 0x000fe20003800000 */
[----:B------:R-:W-:Y:S02]  /*9620*/  ISETP.LT.OR P4, PT, R35, 0x99, !P1 ;  /* 0x000000992300780c */ /* 0x000fe40004f81670 */
[----:B------:R-:W-:-:S05]  /*9630*/  F2FP.F16.E5M2.UNPACK_B R32, R32 ;  /* 0x00000020ff20723e */ /* 0x000fca00020004ff */
[----:B------:R-:W-:-:S05]  /*9640*/  HADD2.F32 R32, -RZ, R32.H0_H0 ;  /* 0x20000020ff207230 */ /* 0x000fca0000004100 */
[----:B------:R-:W-:-:S04]  /*9650*/  FMUL R32, R32, UR23 ;  /* 0x0000001720207c20 */ /* 0x000fc80008400000 */
[----:B------:R-:W-:Y:S01]  /*9660*/  FFMA R32, R23, UR22, R32 ;  /* 0x0000001617207c23 */ /* 0x000fe20008000020 */
[----:B------:R-:W-:-:S04]  /*9670*/  PRMT R23, RZ, 0x7610, R23 ;  /* 0x00007610ff177816 */ /* 0x000fc80000000017 */
[----:B--2---:R-:W-:-:S05]  /*9680*/  F2FP.SATFINITE.E5M2.F32.PACK_AB_MERGE_C R33, RZ, R32, RZ ;  /* 0x00000020ff21723e */ /* 0x004fca00048060ff */
[----:B------:R2:W-:Y:S01]  /*9690*/  @!P3 STG.E.U8 desc[UR20][R24.64+0x99], R33 ;  /* 0x000099211800b986 */ /* 0x0005e2000c101114 */
[----:B------:R-:W-:Y:S05]  /*96a0*/  @P4 BRA `(.L_x_190) ;  /* 0x0000000000044947 */ /* 0x000fea0003800000 */
[----:B------:R0:W5:Y:S02]  /*96b0*/  LDG.E.U8 R23, desc[UR20][R30.64+0x98] ;  /* 0x000098141e177981 */ /* 0x000164000c1e1100 */
.L_x_190:
[----:B------:R-:W-:Y:S05]  /*96c0*/  BSYNC B1 ;  /* 0x0000000000017941 */ /* 0x000fea0003800000 */
.L_x_189:
        /* <DEDUP_REMOVED lines=8> */
[----:B------:R-:W-:-:S05]  /*9750*/  F2FP.SATFINITE.E5M2.F32.PACK_AB_MERGE_C R23, RZ, R23, RZ ;  /* 0x00000017ff17723e */ /* 0x000fca00048060ff */
[----:B------:R0:W-:Y:S01]  /*9760*/  @!P4 STG.E.U8 desc[UR20][R26.64+0x98], R23 ;  /* 0x000098171a00c986 */ /* 0x0001e2000c101114 */
[----:B------:R-:W-:Y:S05]  /*9770*/  @P3 BRA `(.L_x_192) ;  /* 0x0000000000043947 */ /* 0x000fea0003800000 */
[----:B------:R0:W5:Y:S02]  /*9780*/  LDG.E.U8 R22, desc[UR20][R30.64+0x99] ;  /* 0x000099141e167981 */ /* 0x000164000c1e1100 */
.L_x_192:
[----:B------:R-:W-:Y:S05]  /*9790*/  BSYNC B1 ;  /* 0x0000000000017941 */ /* 0x000fea0003800000 */
.L_x_191:
        /* <DEDUP_REMOVED lines=8> */
[----:B0-----:R-:W-:-:S05]  /*9820*/  F2FP.SATFINITE.E5M2.F32.PACK_AB_MERGE_C R23, RZ, R22, RZ ;  /* 0x00000016ff17723e */ /* 0x001fca00048060ff */
[----:B------:R0:W-:Y:S01]  /*9830*/  @!P3 STG.E.U8 desc[UR20][R26.64+0x99], R23 ;  /* 0x000099171a00b986 */ /* 0x0001e2000c101114 */
[----:B------:R-:W-:Y:S05]  /*9840*/  @P4 BRA `(.L_x_194) ;  /* 0x0000000000044947 */ /* 0x000fea0003800000 */
[----:B------:R0:W5:Y:S02]  /*9850*/  LDG.E.U8 R21, desc[UR20][R28.64+0xa0] ;  /* 0x0000a0141c157981 */ /* 0x000164000c1e1100 */
.L_x_194:
[----:B------:R-:W-:Y:S05]  /*9860*/  BSYNC B1 ;  /* 0x0000000000017941 */ /* 0x000fea0003800000 */
.L_x_193:
        /* <DEDUP_REMOVED lines=12> */
.L_x_196:
[----:B------:R-:W-:Y:S05]  /*9930*/  BSYNC B1 ;  /* 0x0000000000017941 */ /* 0x000fea0003800000 */
.L_x_195:
        /* <DEDUP_REMOVED lines=12> */
.L_x_198:
[----:B------:R-:W-:Y:S05]  /*9a00*/  BSYNC B1 ;  /* 0x0000000000017941 */ /* 0x000fea0003800000 */
.L_x_197:
        /* <DEDUP_REMOVED lines=12> */
.L_x_200:
[----:B------:R-:W-:Y:S05]  /*9ad0*/  BSYNC B1 ;  /* 0x0000000000017941 */ /* 0x000fea0003800000 */
.L_x_199:
        /* <DEDUP_REMOVED lines=12> */
.L_x_202:
[----:B------:R-:W-:Y:S05]  /*9ba0*/  BSYNC B1 ;  /* 0x0000000000017941 */ /* 0x000fea0003800000 */
.L_x_201:
        /* <DEDUP_REMOVED lines=12> */
.L_x_204:
[----:B------:R-:W-:Y:S05]  /*9c70*/  BSYNC B1 ;  /* 0x0000000000017941 */ /* 0x000fea0003800000 */
.L_x_203:
        /* <DEDUP_REMOVED lines=12> */
.L_x_206:
[----:B------:R-:W-:Y:S05]  /*9d40*/  BSYNC B1 ;  /* 0x0000000000017941 */ /* 0x000fea0003800000 */
.L_x_205:
        /* <DEDUP_REMOVED lines=12> */
.L_x_208:
[----:B------:R-:W-:Y:S05]  /*9e10*/  BSYNC B1 ;  /* 0x0000000000017941 */ /* 0x000fea0003800000 */
.L_x_207:
        /* <DEDUP_REMOVED lines=12> */
.L_x_210:
[----:B------:R-:W-:Y:S05]  /*9ee0*/  BSYNC B1 ;  /* 0x0000000000017941 */ /* 0x000fea0003800000 */
.L_x_209:
        /* <DEDUP_REMOVED lines=12> */
.L_x_212:
[----:B------:R-:W-:Y:S05]  /*9fb0*/  BSYNC B1 ;  /* 0x0000000000017941 */ /* 0x000fea0003800000 */
.L_x_211:
        /* <DEDUP_REMOVED lines=12> */
.L_x_214:
[----:B------:R-:W-:Y:S05]  /*a080*/  BSYNC B1 ;  /* 0x0000000000017941 */ /* 0x000fea0003800000 */
.L_x_213:
        /* <DEDUP_REMOVED lines=12> */
.L_x_216:
[----:B------:R-:W-:Y:S05]  /*a150*/  BSYNC B1 ;  /* 0x0000000000017941 */ /* 0x000fea0003800000 */
.L_x_215:
        /* <DEDUP_REMOVED lines=12> */
.L_x_218:
[----:B------:R-:W-:Y:S05]  /*a220*/  BSYNC B1 ;  /* 0x0000000000017941 */ /* 0x000fea0003800000 */
.L_x_217:
        /* <DEDUP_REMOVED lines=12> */
.L_x_220:
[----:B------:R-:W-:Y:S05]  /*a2f0*/  BSYNC B1 ;  /* 0x0000000000017941 */ /* 0x000fea0003800000 */
.L_x_219:
        /* <DEDUP_REMOVED lines=12> */
.L_x_222:
[----:B------:R-:W-:Y:S05]  /*a3c0*/  BSYNC B1 ;  /* 0x0000000000017941 */ /* 0x000fea0003800000 */
.L_x_221:
        /* <DEDUP_REMOVED lines=12> */
.L_x_224:
[----:B------:R-:W-:Y:S05]  /*a490*/  BSYNC B1 ;  /* 0x0000000000017941 */ /* 0x000fea0003800000 */
.L_x_223:
        /* <DEDUP_REMOVED lines=12> */
.L_x_226:
[----:B------:R-:W-:Y:S05]  /*a560*/  BSYNC B1 ;  /* 0x0000000000017941 */ /* 0x000fea0003800000 */
.L_x_225:
        /* <DEDUP_REMOVED lines=12> */
.L_x_228:
[----:B------:R-:W-:Y:S05]  /*a630*/  BSYNC B1 ;  /* 0x0000000000017941 */ /* 0x000fea0003800000 */
.L_x_227:
        /* <DEDUP_REMOVED lines=12> */
.L_x_230:
[----:B------:R-:W-:Y:S05]  /*a700*/  BSYNC B1 ;  /* 0x0000000000017941 */ /* 0x000fea0003800000 */
.L_x_229:
        /* <DEDUP_REMOVED lines=12> */
.L_x_232:
[----:B------:R-:W-:Y:S05]  /*a7d0*/  BSYNC B1 ;  /* 0x0000000000017941 */ /* 0x000fea0003800000 */
.L_x_231:
[----:B-----5:R-:W-:Y:S01]  /*a7e0*/  LOP3.LUT R2, R2, 0xff, RZ, 0xc0, !PT ;  /* 0x000000ff02027812 */ /* 0x020fe200078ec0ff */
[----:B------:R-:W-:Y:S01]  /*a7f0*/  BSSY B1, `(.L_x_233) ;  /* 0x000000b000017945 */ /* 0x000fe20003800000 */
[----:B------:R-:W-:Y:S02]  /*a800*/  ISETP.LT.OR P4, PT, R35, 0xc9, !P0 ;  /* 0x000000c92300780c */ /* 0x000fe40004781670 */
[----:B------:R-:W-:-:S05]  /*a810*/  F2FP.F16.E5M2.UNPACK_B R2, R2 ;  /* 0x00000002ff02723e */ /* 0x000fca00020004ff */
[----:B------:R-:W-:-:S05]  /*a820*/  HADD2.F32 R2, -RZ, R2.H0_H0 ;  /* 0x20000002ff027230 */ /* 0x000fca0000004100 */
[----:B0-----:R-:W-:-:S04]  /*a830*/  FMUL R3, R2, UR23 ;  /* 0x0000001702037c20 */ /* 0x001fc80008400000 */
[----:B------:R-:W-:Y:S01]  /*a840*/  FFMA R3, R0, UR22, R3 ;  /* 0x0000001600037c23 */ /* 0x000fe20008000003 */
[----:B------:R-:W-:-:S04]  /*a850*/  PRMT R0, RZ, 0x7610, R0 ;  /* 0x00007610ff007816 */ /* 0x000fc80000000000 */
[----:B------:R-:W-:-:S05]  /*a860*/  F2FP.SATFINITE.E5M2.F32.PACK_AB_MERGE_C R3, RZ, R3, RZ ;  /* 0x00000003ff03723e */ /* 0x000fca00048060ff */
[----:B------:R0:W-:Y:S01]  /*a870*/  @!P3 STG.E.U8 desc[UR20][R26.64+0xc1], R3 ;  /* 0x0000c1031a00b986 */ /* 0x0001e2000c101114 */
[----:B------:R-:W-:Y:S05]  /*a880*/  @P4 BRA `(.L_x_234) ;  /* 0x0000000000044947 */ /* 0x000fea0003800000 */
[----:B------:R0:W5:Y:S02]  /*a890*/  LDG.E.U8 R0, desc[UR20][R28.64+0xc8] ;  /* 0x0000c8141c007981 */ /* 0x000164000c1e1100 */
.L_x_234:
[----:B------:R-:W-:Y:S05]  /*a8a0*/  BSYNC B1 ;  /* 0x0000000000017941 */ /* 0x000fea0003800000 */
.L_x_233:
[----:B------:R-:W2:Y:S01]  /*a8b0*/  LDL.LU R2, [R1] ;  /* 0x0000000001027983 */ /* 0x000ea20000300800 */
[----:B-----5:R-:W-:Y:S01]  /*a8c0*/  LOP3.LUT R0, R0, 0xff, RZ, 0xc0, !PT ;  /* 0x000000ff00007812 */ /* 0x020fe200078ec0ff */
[----:B------:R-:W-:Y:S01]  /*a8d0*/  BSSY B1, `(.L_x_235) ;  /* 0x000000b000017945 */ /* 0x000fe20003800000 */
[----:B------:R-:W-:Y:S02]  /*a8e0*/  ISETP.LT.OR P3, PT, R35, 0xca, !P0 ;  /* 0x000000ca2300780c */ /* 0x000fe40004761670 */
[----:B------:R-:W-:-:S05]  /*a8f0*/  F2FP.F16.E5M2.UNPACK_B R0, R0 ;  /* 0x00000000ff00723e */ /* 0x000fca00020004ff */
[----:B------:R-:W-:-:S05]  /*a900*/  HADD2.F32 R0, -RZ, R0.H0_H0 ;  /* 0x20000000ff007230 */ /* 0x000fca0000004100 */
[----:B------:R-:W-:-:S04]  /*a910*/  FMUL R0, R0, UR23 ;  /* 0x0000001700007c20 */ /* 0x000fc80008400000 */
[----:B--2---:R-:W-:-:S05]  /*a920*/  FFMA R0, R2, UR22, R0 ;  /* 0x0000001602007c23 */ /* 0x004fca0008000000 */
[----:B0-----:R-:W-:Y:S02]  /*a930*/  F2FP.SATFINITE.E5M2.F32.PACK_AB_MERGE_C R3, RZ, R0, RZ ;  /* 0x00000000ff03723e */ /* 0x001fe400048060ff */
[----:B------:R-:W-:-:S03]  /*a940*/  PRMT R0, RZ, 0x7610, R0 ;  /* 0x00007610ff007816 */ /* 0x000fc60000000000 */
[----:B------:R0:W-:Y:S01]  /*a950*/  @!P4 STG.E.U8 desc[UR20][R24.64+0xc8], R3 ;  /* 0x0000c8031800c986 */ /* 0x0001e2000c101114 */
[----:B------:R-:W-:Y:S05]  /*a960*/  @P3 BRA `(.L_x_236) ;  /* 0x0000000000043947 */ /* 0x000fea0003800000 */
[----:B------:R2:W5:Y:S02]  /*a970*/  LDG.E.U8 R0, desc[UR20][R28.64+0xc9] ;  /* 0x0000c9141c007981 */ /* 0x000564000c1e1100 */
.L_x_236:
[----:B------:R-:W-:Y:S05]  /*a980*/  BSYNC B1 ;  /* 0x0000000000017941 */ /* 0x000fea0003800000 */
.L_x_235:
[----:B------:R-:W3:Y:S01]  /*a990*/  LDL.LU R2, [R1+0x4] ;  /* 0x0000040001027983 */ /* 0x000ee20000300800 */
[----:B-----5:R-:W-:Y:S01]  /*a9a0*/  LOP3.LUT R0, R0, 0xff, RZ, 0xc0, !PT ;  /* 0x000000ff00007812 */ /* 0x020fe200078ec0ff */
[----:B------:R-:W-:Y:S01]  /*a9b0*/  BSSY B1, `(.L_x_237) ;  /* 0x000000b000017945 */ /* 0x000fe20003800000 */
[----:B------:R-:W-:Y:S02]  /*a9c0*/  ISETP.LT.OR P4, PT, R35, 0xc9, !P1 ;  /* 0x000000c92300780c */ /* 0x000fe40004f81670 */
[----:B------:R-:W-:-:S05]  /*a9d0*/  F2FP.F16.E5M2.UNPACK_B R0, R0 ;  /* 0x00000000ff00723e */ /* 0x000fca00020004ff */
[----:B------:R-:W-:-:S05]  /*a9e0*/  HADD2.F32 R0, -RZ, R0.H0_H0 ;  /* 0x20000000ff007230 */ /* 0x000fca0000004100 */
[----:B------:R-:W-:-:S04]  /*a9f0*/  FMUL R0, R0, UR23 ;  /* 0x0000001700007c20 */ /* 0x000fc80008400000 */
[----:B---3--:R-:W-:-:S05]  /*aa00*/  FFMA R0, R2, UR22, R0 ;  /* 0x0000001602007c23 */ /* 0x008fca0008000000 */
[----:B0-----:R-:W-:Y:S02]  /*aa10*/  F2FP.SATFINITE.E5M2.F32.PACK_AB_MERGE_C R3, RZ, R0, RZ ;  /* 0x00000000ff03723e */ /* 0x001fe400048060ff */
[----:B------:R-:W-:-:S03]  /*aa20*/  PRMT R0, RZ, 0x7610, R0 ;  /* 0x00007610ff007816 */ /* 0x000fc60000000000 */
[----:B------:R0:W-:Y:S01]  /*aa30*/  @!P3 STG.E.U8 desc[UR20][R24.64+0xc9], R3 ;  /* 0x0000c9031800b986 */ /* 0x0001e2000c101114 */
[----:B------:R-:W-:Y:S05]  /*aa40*/  @P4 BRA `(.L_x_238) ;  /* 0x0000000000044947 */ /* 0x000fea0003800000 */
[----:B------:R3:W5:Y:S02]  /*aa50*/  LDG.E.U8 R0, desc[UR20][R30.64+0xc8] ;  /* 0x0000c8141e007981 */ /* 0x000764000c1e1100 */
.L_x_238:
[----:B------:R-:W-:Y:S05]  /*aa60*/  BSYNC B1 ;  /* 0x0000000000017941 */ /* 0x000fea0003800000 */
.L_x_237:
[----:B------:R-:W2:Y:S01]  /*aa70*/  LDL.LU R2, [R1+0x8] ;  /* 0x0000080001027983 */ /* 0x000ea20000300800 */
        /* <DEDUP_REMOVED lines=12> */
.L_x_240:
[----:B------:R-:W-:Y:S05]  /*ab40*/  BSYNC B1 ;  /* 0x0000000000017941 */ /* 0x000fea0003800000 */
.L_x_239:
        /* <DEDUP_REMOVED lines=13> */
.L_x_242:
[----:B------:R-:W-:Y:S05]  /*ac20*/  BSYNC B1 ;  /* 0x0000000000017941 */ /* 0x000fea0003800000 */
.L_x_241:
        /* <DEDUP_REMOVED lines=13> */
.L_x_244:
[----:B------:R-:W-:Y:S05]  /*ad00*/  BSYNC B1 ;  /* 0x0000000000017941 */ /* 0x000fea0003800000 */
.L_x_243:
        /* <DEDUP_REMOVED lines=13> */
.L_x_246:
[----:B------:R-:W-:Y:S05]  /*ade0*/  BSYNC B1 ;  /* 0x0000000000017941 */ /* 0x000fea0003800000 */
.L_x_245:
        /* <DEDUP_REMOVED lines=13> */
.L_x_248:
[----:B------:R-:W-:Y:S05]  /*aec0*/  BSYNC B1 ;  /* 0x0000000000017941 */ /* 0x000fea0003800000 */
.L_x_247:
        /* <DEDUP_REMOVED lines=13> */
.L_x_250:
[----:B------:R-:W-:Y:S05]  /*afa0*/  BSYNC B1 ;  /* 0x0000000000017941 */ /* 0x000fea0003800000 */
.L_x_249:
        /* <DEDUP_REMOVED lines=13> */
.L_x_252:
[----:B------:R-:W-:Y:S05]  /*b080*/  BSYNC B1 ;  /* 0x0000000000017941 */ /* 0x000fea0003800000 */
.L_x_251:
        /* <DEDUP_REMOVED lines=13> */
.L_x_254:
[----:B------:R-:W-:Y:S05]  /*b160*/  BSYNC B1 ;  /* 0x0000000000017941 */ /* 0x000fea0003800000 */
.L_x_253:
        /* <DEDUP_REMOVED lines=13> */
.L_x_256:
[----:B------:R-:W-:Y:S05]  /*b240*/  BSYNC B1 ;  /* 0x0000000000017941 */ /* 0x000fea0003800000 */
.L_x_255:
        /* <DEDUP_REMOVED lines=13> */
.L_x_258:
[----:B------:R-:W-:Y:S05]  /*b320*/  BSYNC B1 ;  /* 0x0000000000017941 */ /* 0x000fea0003800000 */
.L_x_257:
        /* <DEDUP_REMOVED lines=13> */
.L_x_260:
[----:B------:R-:W-:Y:S05]  /*b400*/  BSYNC B1 ;  /* 0x0000000000017941 */ /* 0x000fea0003800000 */
.L_x_259:
        /* <DEDUP_REMOVED lines=13> */
.L_x_262:
[----:B------:R-:W-:Y:S05]  /*b4e0*/  BSYNC B1 ;  /* 0x0000000000017941 */ /* 0x000fea0003800000 */
.L_x_261:
        /* <DEDUP_REMOVED lines=13> */
.L_x_264:
[----:B------:R-:W-:Y:S05]  /*b5c0*/  BSYNC B1 ;  /* 0x0000000000017941 */ /* 0x000fea0003800000 */
.L_x_263:
        /* <DEDUP_REMOVED lines=13> */
.L_x_266:
[----:B------:R-:W-:Y:S05]  /*b6a0*/  BSYNC B1 ;  /* 0x0000000000017941 */ /* 0x000fea0003800000 */
.L_x_265:
        /* <DEDUP_REMOVED lines=13> */
.L_x_268:
[----:B------:R-:W-:Y:S05]  /*b780*/  BSYNC B1 ;  /* 0x0000000000017941 */ /* 0x000fea0003800000 */
.L_x_267:
        /* <DEDUP_REMOVED lines=13> */
.L_x_270:
[----:B------:R-:W-:Y:S05]  /*b860*/  BSYNC B1 ;  /* 0x0000000000017941 */ /* 0x000fea0003800000 */
.L_x_269:
        /* <DEDUP_REMOVED lines=13> */
.L_x_272:
[----:B------:R-:W-:Y:S05]  /*b940*/  BSYNC B1 ;  /* 0x0000000000017941 */ /* 0x000fea0003800000 */
.L_x_271:
        /* <DEDUP_REMOVED lines=13> */
.L_x_274:
[----:B------:R-:W-:Y:S05]  /*ba20*/  BSYNC B1 ;  /* 0x0000000000017941 */ /* 0x000fea0003800000 */
.L_x_273:
        /* <DEDUP_REMOVED lines=13> */
.L_x_276:
[----:B------:R-:W-:Y:S05]  /*bb00*/  BSYNC B1 ;  /* 0x0000000000017941 */ /* 0x000fea0003800000 */
.L_x_275:
        /* <DEDUP_REMOVED lines=13> */
.L_x_278:
[----:B------:R-:W-:Y:S05]  /*bbe0*/  BSYNC B1 ;  /* 0x0000000000017941 */ /* 0x000fea0003800000 */
.L_x_277:
        /* <DEDUP_REMOVED lines=13> */
.L_x_280:
[----:B------:R-:W-:Y:S05]  /*bcc0*/  BSYNC B1 ;  /* 0x0000000000017941 */ /* 0x000fea0003800000 */
.L_x_279:
        /* <DEDUP_REMOVED lines=13> */
.L_x_282:
[----:B------:R-:W-:Y:S05]  /*bda0*/  BSYNC B1 ;  /* 0x0000000000017941 */ /* 0x000fea0003800000 */
.L_x_281:
        /* <DEDUP_REMOVED lines=13> */
.L_x_284:
[----:B------:R-:W-:Y:S05]  /*be80*/  BSYNC B1 ;  /* 0x0000000000017941 */ /* 0x000fea0003800000 */
.L_x_283:
        /* <DEDUP_REMOVED lines=13> */
.L_x_286:
[----:B------:R-:W-:Y:S05]  /*bf60*/  BSYNC B1 ;  /* 0x0000000000017941 */ /* 0x000fea0003800000 */
.L_x_285:
        /* <DEDUP_REMOVED lines=13> */
.L_x_288:
[----:B------:R-:W-:Y:S05]  /*c040*/  BSYNC B1 ;  /* 0x0000000000017941 */ /* 0x000fea0003800000 */
.L_x_287:
[----:B------:R-:W-:Y:S05]  /*c050*/  @P1 BRA `(.L_x_289) ;  /* 0x00000020009c1947 */ /* 0x000fea0003800000 */
[----:B------:R-:W2:Y:S01]  /*c060*/  LDL.LU R2, [R1+0x6c] ;  /* 0x00006c0001027983 */ /* 0x000ea20000300800 */
[----:B-----5:R-:W-:-:S04]  /*c070*/  LOP3.LUT R0, R0, 0xff, RZ, 0xc0, !PT ;  /* 0x000000ff00007812 */ /* 0x020fc800078ec0ff */
[----:B------:R-:W-:-:S05]  /*c080*/  F2FP.F16.E5M2.UNPACK_B R0, R0 ;  /* 0x00000000ff00723e */ /* 0x000fca00020004ff */
[----:B------:R-:W-:-:S05]  /*c090*/  HADD2.F32 R0, -RZ, R0.H0_H0 ;  /* 0x20000000ff007230 */ /* 0x000fca0000004100 */
[----:B------:R-:W-:-:S04]  /*c0a0*/  FMUL R0, R0, UR23 ;  /* 0x0000001700007c20 */ /* 0x000fc80008400000 */
[----:B--2---:R-:W-:-:S05]  /*c0b0*/  FFMA R0, R2, UR22, R0 ;  /* 0x0000001602007c23 */ /* 0x004fca0008000000 */
[----:B0-----:R-:W-:-:S05]  /*c0c0*/  F2FP.SATFINITE.E5M2.F32.PACK_AB_MERGE_C R3, RZ, R0, RZ ;  /* 0x00000000ff03723e */ /* 0x001fca00048060ff */
[----:B------:R0:W-:Y:S01]  /*c0d0*/  STG.E.U8 desc[UR20][R26.64+0xf9], R3 ;  /* 0x0000f9031a007986 */ /* 0x0001e2000c101114 */
[----:B------:R-:W-:Y:S05]  /*c0e0*/  BRA `(.L_x_289) ;  /* 0x0000002000787947 */ /* 0x000fea0003800000 */
.L_x_32:
[----:B------:R-:W-:Y:S01]  /*c0f0*/  ISETP.GE.AND P1, PT, R38, 0x1, PT ;  /* 0x000000012600780c */ /* 0x000fe20003f26270 */
[----:B------:R-:W-:Y:S01]  /*c100*/  FMUL R228, R228, UR22 ;  /* 0x00000016e4e47c20 */ /* 0x000fe20008400000 */
[----:B------:R-:W-:Y:S01]  /*c110*/  FMUL R227, R227, UR22 ;  /* 0x00000016e3e37c20 */ /* 0x000fe20008400000 */
[----:B------:R-:W-:Y:S01]  /*c120*/  ISETP.GE.AND P0, PT, R38, 0x9, PT ;  /* 0x000000092600780c */ /* 0x000fe20003f06270 */
[----:B------:R-:W-:Y:S01]  /*c130*/  FMUL R226, R226, UR22 ;  /* 0x00000016e2e27c20 */ /* 0x000fe20008400000 */
[C---:B------:R-:W-:Y:S02]  /*c140*/  ISETP.LT.OR P4, PT, R35.reuse, 0x1, !P1 ;  /* 0x000000012300780c */ /* 0x040fe40004f81670 */
[----:B------:R-:W-:Y:S02]  /*c150*/  ISETP.LT.OR P5, PT, R35, 0x2, !P1 ;  /* 0x000000022300780c */ /* 0x000fe40004fa1670 */
[----:B------:R-:W-:Y:S02]  /*c160*/  F2FP.SATFINITE.E5M2.F32.PACK_AB_MERGE_C R29, RZ, R228, RZ ;  /* 0x000000e4ff1d723e */ /* 0x000fe400048060ff */
[----:B------:R-:W-:-:S02]  /*c170*/  F2FP.SATFINITE.E5M2.F32.PACK_AB_MERGE_C R227, RZ, R227, RZ ;  /* 0x000000e3ffe3723e */ /* 0x000fc400048060ff */
[----:B------:R-:W-:Y:S01]  /*c180*/  ISETP.LT.OR P3, PT, R35, 0x1, !P0 ;  /* 0x000000012300780c */ /* 0x000fe20004761670 */
[----:B------:R-:W-:-:S04]  /*c190*/  FMUL R225, R225, UR22 ;  /* 0x00000016e1e17c20 */ /* 0x000fc80008400000 */
[----:B------:R0:W-:Y:S01]  /*c1a0*/  @!P4 STG.E.U8 desc[UR20][R24.64], R29 ;  /* 0x0000001d1800c986 */ /* 0x0001e2000c101114 */
[----:B------:R-:W-:-:S03]  /*c1b0*/  ISETP.LT.OR P4, PT, R35, 0x2, !P0 ;  /* 0x000000022300780c */ /* 0x000fc60004781670 */
[----:B------:R2:W-:Y:S01]  /*c1c0*/  @!P5 STG.E.U8 desc[UR20][R24.64+0x1], R227 ;  /* 0x000001e31800d986 */ /* 0x0005e2000c101114 */
[C---:B------:R-:W-:Y:S01]  /*c1d0*/  ISETP.LT.OR P5, PT, R35.reuse, 0x9, !P1 ;  /* 0x000000092300780c */ /* 0x040fe20004fa1670 */
[----:B------:R-:W-:Y:S01]  /*c1e0*/  FMUL R224, R224, UR22 ;  /* 0x00000016e0e07c20 */ /* 0x000fe20008400000 */
[----:B------:R-:W-:Y:S01]  /*c1f0*/  ISETP.LT.OR P6, PT, R35, 0xa, !P1 ;  /* 0x0000000a2300780c */ /* 0x000fe20004fc1670 */
[----:B------:R-:W-:Y:S01]  /*c200*/  FMUL R223, R223, UR22 ;  /* 0x00000016dfdf7c20 */ /* 0x000fe20008400000 */
[----:B------:R-:W-:Y:S02]  /*c210*/  F2FP.SATFINITE.E5M2.F32.PACK_AB_MERGE_C R31, RZ, R226, RZ ;  /* 0x000000e2ff1f723e */ /* 0x000fe400048060ff */
[----:B------:R-:W-:Y:S02]  /*c220*/  F2FP.SATFINITE.E5M2.F32.PACK_AB_MERGE_C R225, RZ, R225, RZ ;  /* 0x000000e1ffe1723e */ /* 0x000fe400048060ff */
[----:B0-----:R-:W-:Y:S01]  /*c230*/  F2FP.SATFINITE.E5M2.F32.PACK_AB_MERGE_C R29, RZ, R224, RZ ;  /* 0x000000e0ff1d723e */ /* 0x001fe200048060ff */
[----:B------:R-:W-:Y:S01]  /*c240*/  @!P3 STG.E.U8 desc[UR20][R26.64], R31 ;  /* 0x0000001f1a00b986 */ /* 0x000fe2000c101114 */
[----:B------:R-:W-:-:S02]  /*c250*/  F2FP.SATFINITE.E5M2.F32.PACK_AB_MERGE_C R223, RZ, R223, RZ ;  /* 0x000000dfffdf723e */ /* 0x000fc400048060ff */
[C---:B------:R-:W-:Y:S01]  /*c260*/  ISETP.LT.OR P3, PT, R35.reuse, 0x9, !P0 ;  /* 0x000000092300780c */ /* 0x040fe20004761670 */
[----:B------:R-:W-:Y:S01]  /*c270*/  @!P4 STG.E.U8 desc[UR20][R26.64+0x1], R225 ;  /* 0x000001e11a00c986 */ /* 0x000fe2000c101114 */
[----:B------:R-:W-:-:S03]  /*c280*/  ISETP.LT.OR P4, PT, R35, 0xa, !P0 ;  /* 0x0000000a2300780c */ /* 0x000fc60004781670 */
[----:B------:R0:W-:Y:S01]  /*c290*/  @!P5 STG.E.U8 desc[UR20][R24.64+0x8], R29 ;  /* 0x0000081d1800d986 */ /* 0x0001e2000c101114 */
[----:B------:R-:W-:Y:S01]  /*c2a0*/  ISETP.LT.OR P5, PT, R35, 0x11, !P1 ;  /* 0x000000112300780c */ /* 0x000fe20004fa1670 */
[----:B------:R-:W-:Y:S01]  /*c2b0*/  FMUL R222, R222, UR22 ;  /* 0x00000016dede7c20 */ /* 0x000fe20008400000 */
[----:B------:R-:W-:Y:S01]  /*c2c0*/  FMUL R221, R221, UR22 ;  /* 0x00000016dddd7c20 */ /* 0x000fe20008400000 */
[----:B------:R-:W-:Y:S01]  /*c2d0*/  FMUL R220, R220, UR22 ;  /* 0x00000016dcdc7c20 */ /* 0x000fe20008400000 */
[----:B------:R-:W-:Y:S01]  /*c2e0*/  @!P6 STG.E.U8 desc[UR20][R24.64+0x9], R223 ;  /* 0x000009df1800e986 */ /* 0x000fe2000c101114 */
[----:B------:R-:W-:Y:S01]  /*c2f0*/  ISETP.LT.OR P6, PT, R35, 0x12, !P1 ;  /* 0x000000122300780c */ /* 0x000fe20004fc1670 */
[----:B------:R-:W-:Y:S01]  /*c300*/  FMUL R219, R219, UR22 ;  /* 0x00000016dbdb7c20 */ /* 0x000fe20008400000 */
[----:B------:R-:W-:Y:S01]  /*c310*/  F2FP.SATFINITE.E5M2.F32.PACK_AB_MERGE_C R33, RZ, R222, RZ ;  /* 0x000000deff21723e */ /* 0x000fe200048060ff */
[----:B--2---:R-:W2:Y:S01]  /*c320*/  LDL.LU R227, [R1+0x8] ;  /* 0x0000080001e37983 */ /* 0x004ea20000300800 */
[----:B------:R-:W-:-:S02]  /*c330*/  F2FP.SATFINITE.E5M2.F32.PACK_AB_MERGE_C R221, RZ, R221, RZ ;  /* 0x000000ddffdd723e */ /* 0x000fc400048060ff */
[----:B0-----:R-:W-:Y:S01]  /*c340*/  F2FP.SATFINITE.E5M2.F32.PACK_AB_MERGE_C R29, RZ, R220, RZ ;  /* 0x000000dcff1d723e */ /* 0x001fe200048060ff */
[----:B------:R-:W3:Y:S04]  /*c350*/  LDL.LU R226, [R1+0x4] ;  /* 0x0000040001e27983 */ /* 0x000ee80000300800 */
[----:B------:R-:W4:Y:S01]  /*c360*/  LDL.LU R224, [R1] ;  /* 0x0000000001e07983 */ /* 0x000f220000300800 */
[----:B------:R-:W-:-:S03]  /*c370*/  F2FP.SATFINITE.E5M2.F32.PACK_AB_MERGE_C R219, RZ, R219, RZ ;  /* 0x000000dbffdb723e */ /* 0x000fc600048060ff */
[----:B------:R-:W-:Y:S01]  /*c380*/  @!P3 STG.E.U8 desc[UR20][R26.64+0x8], R33 ;  /* 0x000008211a00b986 */ /* 0x000fe2000c101114 */
[----:B------:R-:W-:-:S03]  /*c390*/  ISETP.LT.OR P3, PT, R35, 0x11, !P0 ;  /* 0x000000112300780c */ /* 0x000fc60004761670 */
        /* <DEDUP_REMOVED lines=11> */
[----:B------:R-:W-:Y:S01]  /*c450*/  FMUL R214, R214, UR22 ;  /* 0x00000016d6d67c20 */ /* 0x000fe20008400000 */
[----:B------:R-:W-:Y:S01]  /*c460*/  F2FP.SATFINITE.E5M2.F32.PACK_AB_MERGE_C R217, RZ, R217, RZ ;  /* 0x000000d9ffd9723e */ /* 0x000fe200048060ff */
[----:B------:R-:W-:Y:S01]  /*c470*/  FMUL R213, R213, UR22 ;  /* 0x00000016d5d57c20 */ /* 0x000fe20008400000 */
[----:B0-----:R-:W-:Y:S01]  /*c480*/  F2FP.SATFINITE.E5M2.F32.PACK_AB_MERGE_C R29, RZ, R216, RZ ;  /* 0x000000d8ff1d723e */ /* 0x001fe200048060ff */
[----:B------:R-:W-:Y:S01]  /*c490*/  @!P3 STG.E.U8 desc[UR20][R26.64+0x10], R31 ;  /* 0x0000101f1a00b986 */ /* 0x000fe2000c101114 */
[----:B------:R-:W-:-:S02]  /*c4a0*/  F2FP.SATFINITE.E5M2.F32.PACK_AB_MERGE_C R215, RZ, R215, RZ ;  /* 0x000000d7ffd7723e */ /* 0x000fc400048060ff */
[C---:B------:R-:W-:Y:S01]  /*c4b0*/  ISETP.LT.OR P3, PT, R35.reuse, 0x19, !P0 ;  /* 0x000000192300780c */ /* 0x040fe20004761670 */
[----:B------:R-:W-:Y:S01]  /*c4c0*/  @!P4 STG.E.U8 desc[UR20][R26.64+0x11], R217 ;  /* 0x000011d91a00c986 */ /* 0x000fe2000c101114 */
[----:B------:R-:W-:-:S03]  /*c4d0*/  ISETP.LT.OR P4, PT, R35, 0x1a, !P0 ;  /* 0x0000001a2300780c */ /* 0x000fc60004781670 */
[----:B------:R0:W-:Y:S01]  /*c4e0*/  @!P5 STG.E.U8 desc[UR20][R24.64+0x18], R29 ;  /* 0x0000181d1800d986 */ /* 0x0001e2000c101114 */
[C---:B------:R-:W-:Y:S01]  /*c4f0*/  ISETP.LT.OR P5, PT, R35.reuse, 0x21, !P1 ;  /* 0x000000212300780c */ /* 0x040fe20004fa1670 */
[----:B------:R-:W-:Y:S02]  /*c500*/  FMUL R212, R212, UR22 ;  /* 0x00000016d4d47c20 */ /* 0x000fe40008400000 */
[----:B------:R-:W-:Y:S01]  /*c510*/  @!P6 STG.E.U8 desc[UR20][R24.64+0x19], R215 ;  /* 0x000019d71800e986 */ /* 0x000fe2000c101114 */
[----:B------:R-:W-:Y:S01]  /*c520*/  ISETP.LT.OR P6, PT, R35, 0x22, !P1 ;  /* 0x000000222300780c */ /* 0x000fe20004fc1670 */
[----:B------:R-:W-:Y:S01]  /*c530*/  FMUL R211, R211, UR22 ;  /* 0x00000016d3d37c20 */ /* 0x000fe20008400000 */
[----:B------:R-:W-:Y:S01]  /*c540*/  F2FP.SATFINITE.E5M2.F32.PACK_AB_MERGE_C R33, RZ, R214, RZ ;  /* 0x000000d6ff21723e */ /* 0x000fe200048060ff */
[----:B------:R-:W-:Y:S01]  /*c550*/  FMUL R210, R210, UR22 ;  /* 0x00000016d2d27c20 */ /* 0x000fe20008400000 */
[----:B------:R-:W-:Y:S01]  /*c560*/  F2FP.SATFINITE.E5M2.F32.PACK_AB_MERGE_C R213, RZ, R213, RZ ;  /* 0x000000d5ffd5723e */ /* 0x000fe200048060ff */
[----:B------:R-:W-:Y:S01]  /*c570*/  FMUL R209, R209, UR22 ;  /* 0x00000016d1d17c20 */ /* 0x000fe20008400000 */
        /* <DEDUP_REMOVED lines=8> */
[----:B------:R-:W-:-:S03]  /*c600*/  ISETP.LT.OR P5, PT, R35, 0x29, !P1 ;  /* 0x000000292300780c */ /* 0x000fc60004fa1670 */
        /* <DEDUP_REMOVED lines=240> */
[----:B------:R1:W-:Y:S01]  /*d510*/  @!P6 STG.E.U8 desc[UR20][R24.64+0x99], R23 ;  /* 0x000099171800e986 */ /* 0x0003e2000c101114 */
        /* <DEDUP_REMOVED lines=11> */
[----:B------:R0:W-:Y:S01]  /*d5d0*/  @!P4 STG.E.U8 desc[UR20][R26.64+0x99], R21 ;  /* 0x000099151a00c986 */ /* 0x0001e2000c101114 */
[----:B------:R-:W-:-:S03]  /*d5e0*/  ISETP.LT.OR P4, PT, R35, 0xa2, !P0 ;  /* 0x000000a22300780c */ /* 0x000fc60004781670 */
[----:B------:R-:W-:Y:S01]  /*d5f0*/  @!P5 STG.E.U8 desc[UR20][R24.64+0xa0], R29 ;  /* 0x0000a01d1800d986 */ /* 0x000fe2000c101114 */
[----:B------:R-:W-:-:S03]  /*d600*/  ISETP.LT.OR P5, PT, R35, 0xa9, !P1 ;  /* 0x000000a92300780c */ /* 0x000fc60004fa1670 */
[----:B------:R2:W-:Y:S01]  /*d610*/  @!P6 STG.E.U8 desc[UR20][R24.64+0xa1], R19 ;  /* 0x0000a1131800e986 */ /* 0x0005e2000c101114 */
[----:B------:R-:W-:Y:S01]  /*d620*/  ISETP.LT.OR P6, PT, R35, 0xaa, !P1 ;  /* 0x000000aa2300780c */ /* 0x000fe20004fc1670 */
[----:B------:R-:W-:Y:S01]  /*d630*/  FMUL R15, R15, UR22 ;  /* 0x000000160f0f7c20 */ /* 0x000fe20008400000 */
[----:B-1----:R-:W-:Y:S01]  /*d640*/  F2FP.SATFINITE.E5M2.F32.PACK_AB_MERGE_C R23, RZ, R18, RZ ;  /* 0x00000012ff17723e */ /* 0x002fe200048060ff */
[----:B------:R-:W-:Y:S01]  /*d650*/  FMUL R14, R14, UR22 ;  /* 0x000000160e0e7c20 */ /* 0x000fe20008400000 */
[----:B------:R-:W-:Y:S01]  /*d660*/  F2FP.SATFINITE.E5M2.F32.PACK_AB_MERGE_C R17, RZ, R17, RZ ;  /* 0x00000011ff11723e */ /* 0x000fe200048060ff */
[----:B------:R-:W-:Y:S01]  /*d670*/  FMUL R13, R13, UR22 ;  /* 0x000000160d0d7c20 */ /* 0x000fe20008400000 */
[----:B0-----:R-:W-:Y:S01]  /*d680*/  F2FP.SATFINITE.E5M2.F32.PACK_AB_MERGE_C R21, RZ, R16, RZ ;  /* 0x00000010ff15723e */ /* 0x001fe200048060ff */
[----:B------:R-:W-:Y:S01]  /*d690*/  @!P3 STG.E.U8 desc[UR20][R26.64+0xa0], R23 ;  /* 0x0000a0171a00b986 */ /* 0x000fe2000c101114 */
[----:B------:R-:W-:Y:S02]  /*d6a0*/  F2FP.SATFINITE.E5M2.F32.PACK_AB_MERGE_C R15, RZ, R15, RZ ;  /* 0x0000000fff0f723e */ /* 0x000fe400048060ff */
[C---:B------:R-:W-:Y:S01]  /*d6b0*/  ISETP.LT.OR P3, PT, R35.reuse, 0xa9, !P0 ;  /* 0x000000a92300780c */ /* 0x040fe20004761670 */
[----:B------:R-:W-:Y:S01]  /*d6c0*/  @!P4 STG.E.U8 desc[UR20][R26.64+0xa1], R17 ;  /* 0x0000a1111a00c986 */ /* 0x000fe2000c101114 */
[----:B------:R-:W-:-:S03]  /*d6d0*/  ISETP.LT.OR P4, PT, R35, 0xaa, !P0 ;  /* 0x000000aa2300780c */ /* 0x000fc60004781670 */
[----:B------:R-:W-:Y:S01]  /*d6e0*/  @!P5 STG.E.U8 desc[UR20][R24.64+0xa8], R21 ;  /* 0x0000a8151800d986 */ /* 0x000fe2000c101114 */
[C---:B------:R-:W-:Y:S01]  /*d6f0*/  ISETP.LT.OR P5, PT, R35.reuse, 0xb1, !P1 ;  /* 0x000000b12300780c */ /* 0x040fe20004fa1670 */
[----:B------:R-:W-:Y:S02]  /*d700*/  FMUL R12, R12, UR22 ;  /* 0x000000160c0c7c20 */ /* 0x000fe40008400000 */
[----:B------:R0:W-:Y:S01]  /*d710*/  @!P6 STG.E.U8 desc[UR20][R24.64+0xa9], R15 ;  /* 0x0000a90f1800e986 */ /* 0x0001e2000c101114 */
[----:B------:R-:W-:Y:S01]  /*d720*/  ISETP.LT.OR P6, PT, R35, 0xb2, !P1 ;  /* 0x000000b22300780c */ /* 0x000fe20004fc1670 */
[----:B------:R-:W-:Y:S01]  /*d730*/  FMUL R11, R11, UR22 ;  /* 0x000000160b0b7c20 */ /* 0x000fe20008400000 */
[----:B--2---:R-:W-:Y:S01]  /*d740*/  F2FP.SATFINITE.E5M2.F32.PACK_AB_MERGE_C R19, RZ, R14, RZ ;  /* 0x0000000eff13723e */ /* 0x004fe200048060ff */
[----:B------:R-:W2:Y:S01]  /*d750*/  LDL.LU R223, [R1+0x18] ;  /* 0x0000180001df7983 */ /* 0x000ea20000300800 */
[----:B------:R-:W-:Y:S02]  /*d760*/  F2FP.SATFINITE.E5M2.F32.PACK_AB_MERGE_C R13, RZ, R13, RZ ;  /* 0x0000000dff0d723e */ /* 0x000fe400048060ff */
[----:B------:R-:W-:Y:S01]  /*d770*/  F2FP.SATFINITE.E5M2.F32.PACK_AB_MERGE_C R11, RZ, R11, RZ ;  /* 0x0000000bff0b723e */ /* 0x000fe200048060ff */
[----:B------:R-:W-:Y:S01]  /*d780*/  @!P3 STG.E.U8 desc[UR20][R26.64+0xa8], R19 ;  /* 0x0000a8131a00b986 */ /* 0x000fe2000c101114 */
[----:B0-----:R-:W-:-:S03]  /*d790*/  F2FP.SATFINITE.E5M2.F32.PACK_AB_MERGE_C R15, RZ, R12, RZ ;  /* 0x0000000cff0f723e */ /* 0x001fc600048060ff */
[----:B------:R0:W-:Y:S01]  /*d7a0*/  @!P4 STG.E.U8 desc[UR20][R26.64+0xa9], R13 ;  /* 0x0000a90d1a00c986 */ /* 0x0001e2000c101114 */
[C---:B------:R-:W-:Y:S02]  /*d7b0*/  ISETP.LT.OR P3, PT, R35.reuse, 0xb1, !P0 ;  /* 0x000000b12300780c */ /* 0x040fe40004761670 */
[C---:B------:R-:W-:Y:S01]  /*d7c0*/  ISETP.LT.OR P4, PT, R35.reuse, 0xb2, !P0 ;  /* 0x000000b22300780c */ /* 0x040fe20004781670 */
[----:B------:R-:W-:Y:S01]  /*d7d0*/  @!P5 STG.E.U8 desc[UR20][R24.64+0xb0], R15 ;  /* 0x0000b00f1800d986 */ /* 0x000fe2000c101114 */
[----:B------:R-:W-:Y:S01]  /*d7e0*/  ISETP.LT.OR P5, PT, R35, 0xb9, !P1 ;  /* 0x000000b92300780c */ /* 0x000fe20004fa1670 */
[----:B------:R-:W-:Y:S01]  /*d7f0*/  FMUL R10, R10, UR22 ;  /* 0x000000160a0a7c20 */ /* 0x000fe20008400000 */
[----:B------:R-:W-:Y:S01]  /*d800*/  FMUL R9, R9, UR22 ;  /* 0x0000001609097c20 */ /* 0x000fe20008400000 */
[----:B------:R-:W2:Y:S01]  /*d810*/  LDL.LU R222, [R1+0x14] ;  /* 0x0000140001de7983 */ /* 0x000ea20000300800 */
[----:B------:R-:W-:-:S03]  /*d820*/  FMUL R8, R8, UR22 ;  /* 0x0000001608087c20 */ /* 0x000fc60008400000 */
[----:B------:R-:W2:Y:S01]  /*d830*/  LDL.LU R220, [R1+0x10] ;  /* 0x0000100001dc7983 */ /* 0x000ea20000300800 */
[----:B------:R-:W-:-:S03]  /*d840*/  F2FP.SATFINITE.E5M2.F32.PACK_AB_MERGE_C R17, RZ, R10, RZ ;  /* 0x0000000aff11723e */ /* 0x000fc600048060ff */
[----:B------:R-:W2:Y:S01]  /*d850*/  LDL.LU R221, [R1+0xc] ;  /* 0x00000c0001dd7983 */ /* 0x000ea20000300800 */
[----:B------:R-:W-:Y:S01]  /*d860*/  F2FP.SATFINITE.E5M2.F32.PACK_AB_MERGE_C R9, RZ, R9, RZ ;  /* 0x00000009ff09723e */ /* 0x000fe200048060ff */
[----:B------:R-:W-:Y:S01]  /*d870*/  FMUL R7, R7, UR22 ;  /* 0x0000001607077c20 */ /* 0x000fe20008400000 */
[----:B0-----:R-:W-:Y:S01]  /*d880*/  F2FP.SATFINITE.E5M2.F32.PACK_AB_MERGE_C R13, RZ, R8, RZ ;  /* 0x00000008ff0d723e */ /* 0x001fe200048060ff */
[----:B------:R0:W-:Y:S01]  /*d890*/  @!P6 STG.E.U8 desc[UR20][R24.64+0xb1], R11 ;  /* 0x0000b10b1800e986 */ /* 0x0001e2000c101114 */
[----:B------:R-:W-:Y:S01]  /*d8a0*/  ISETP.LT.OR P6, PT, R35, 0xba, !P1 ;  /* 0x000000ba2300780c */ /* 0x000fe20004fc1670 */
[----:B-----5:R-:W-:Y:S01]  /*d8b0*/  FMUL R2, R2, UR22 ;  /* 0x0000001602027c20 */ /* 0x020fe20008400000 */
[----:B------:R-:W-:Y:S01]  /*d8c0*/  F2FP.SATFINITE.E5M2.F32.PACK_AB_MERGE_C R7, RZ, R7, RZ ;  /* 0x00000007ff07723e */ /* 0x000fe200048060ff */
[----:B------:R-:W-:Y:S01]  /*d8d0*/  @!P3 STG.E.U8 desc[UR20][R26.64+0xb0], R17 ;  /* 0x0000b0111a00b986 */ /* 0x000fe2000c101114 */
[----:B------:R-:W-:Y:S01]  /*d8e0*/  FMUL R3, R3, UR22 ;  /* 0x0000001603037c20 */ /* 0x000fe20008400000 */
[----:B------:R-:W-:Y:S01]  /*d8f0*/  FMUL R4, R4, UR22 ;  /* 0x0000001604047c20 */ /* 0x000fe20008400000 */
[C---:B------:R-:W-:Y:S01]  /*d900*/  ISETP.LT.OR P3, PT, R35.reuse, 0xb9, !P0 ;  /* 0x000000b92300780c */ /* 0x040fe20004761670 */
[----:B------:R1:W-:Y:S01]  /*d910*/  @!P4 STG.E.U8 desc[UR20][R26.64+0xb1], R9 ;  /* 0x0000b1091a00c986 */ /* 0x0003e2000c101114 */
[----:B------:R-:W-:Y:S01]  /*d920*/  ISETP.LT.OR P4, PT, R35, 0xba, !P0 ;  /* 0x000000ba2300780c */ /* 0x000fe20004781670 */
[----:B------:R-:W-:Y:S01]  /*d930*/  FMUL R6, R6, UR22 ;  /* 0x0000001606067c20 */ /* 0x000fe20008400000 */
[----:B------:R-:W-:Y:S01]  /*d940*/  FMUL R5, R5, UR22 ;  /* 0x0000001605057c20 */ /* 0x000fe20008400000 */
[----:B------:R3:W-:Y:S01]  /*d950*/  @!P5 STG.E.U8 desc[UR20][R24.64+0xb8], R13 ;  /* 0x0000b80d1800d986 */ /* 0x0007e2000c101114 */
[----:B------:R-:W-:Y:S01]  /*d960*/  ISETP.LT.OR P5, PT, R35, 0xc1, !P1 ;  /* 0x000000c12300780c */ /* 0x000fe20004fa1670 */
[----:B------:R-:W-:Y:S01]  /*d970*/  FMUL R0, R0, UR22 ;  /* 0x0000001600007c20 */ /* 0x000fe20008400000 */
[----:B0-----:R-:W-:Y:S01]  /*d980*/  F2FP.SATFINITE.E5M2.F32.PACK_AB_MERGE_C R11, RZ, R6, RZ ;  /* 0x00000006ff0b723e */ /* 0x001fe200048060ff */
[----:B------:R-:W2:Y:S01]  /*d990*/  LDL.LU R225, [R1+0x1c] ;  /* 0x00001c0001e17983 */ /* 0x000ea20000300800 */
[----:B------:R-:W-:-:S03]  /*d9a0*/  F2FP.SATFINITE.E5M2.F32.PACK_AB_MERGE_C R5, RZ, R5, RZ ;  /* 0x00000005ff05723e */ /* 0x000fc600048060ff */
[----:B------:R0:W-:Y:S01]  /*d9b0*/  @!P6 STG.E.U8 desc[UR20][R24.64+0xb9], R7 ;  /* 0x0000b9071800e986 */ /* 0x0001e2000c101114 */
[----:B-1----:R-:W-:Y:S01]  /*d9c0*/  F2FP.SATFINITE.E5M2.F32.PACK_AB_MERGE_C R9, RZ, R4, RZ ;  /* 0x00000004ff09723e */ /* 0x002fe200048060ff */
[----:B------:R-:W-:Y:S01]  /*d9d0*/  FMUL R4, R227, UR22 ;  /* 0x00000016e3047c20 */ /* 0x000fe20008400000 */
[C---:B------:R-:W-:Y:S01]  /*d9e0*/  ISETP.LT.OR P6, PT, R35.reuse, 0xc2, !P1 ;  /* 0x000000c22300780c */ /* 0x040fe20004fc1670 */
[----:B------:R-:W-:Y:S01]  /*d9f0*/  @!P3 STG.E.U8 desc[UR20][R26.64+0xb8], R11 ;  /* 0x0000b80b1a00b986 */ /* 0x000fe2000c101114 */
[----:B---3--:R-:W-:Y:S01]  /*da00*/  F2FP.SATFINITE.E5M2.F32.PACK_AB_MERGE_C R13, RZ, R2, RZ ;  /* 0x00000002ff0d723e */ /* 0x008fe200048060ff */
[----:B----4-:R-:W-:Y:S01]  /*da10*/  FMUL R2, R224, UR22 ;  /* 0x00000016e0027c20 */ /* 0x010fe20008400000 */
[----:B------:R-:W-:Y:S01]  /*da20*/  ISETP.LT.OR P3, PT, R35, 0xc1, !P0 ;  /* 0x000000c12300780c */ /* 0x000fe20004761670 */
[----:B------:R-:W3:Y:S01]  /*da30*/  LDL.LU R224, [R1+0x20] ;  /* 0x0000200001e07983 */ /* 0x000ee20000300800 */
[----:B0-----:R-:W-:Y:S01]  /*da40*/  F2FP.SATFINITE.E5M2.F32.PACK_AB_MERGE_C R7, RZ, R3, RZ ;  /* 0x00000003ff07723e */ /* 0x001fe200048060ff */
[----:B------:R-:W-:-:S02]  /*da50*/  FMUL R3, R226, UR22 ;  /* 0x00000016e2037c20 */ /* 0x000fc40008400000 */
[----:B------:R0:W-:Y:S01]  /*da60*/  @!P4 STG.E.U8 desc[UR20][R26.64+0xb9], R5 ;  /* 0x0000b9051a00c986 */ /* 0x0001e2000c101114 */
[----:B------:R-:W-:-:S03]  /*da70*/  ISETP.LT.OR P4, PT, R35, 0xc2, !P0 ;  /* 0x000000c22300780c */ /* 0x000fc60004781670 */
[----:B------:R-:W4:Y:S04]  /*da80*/  LDL.LU R226, [R1+0x24] ;  /* 0x0000240001e27983 */ /* 0x000f280000300800 */
[----:B------:R-:W4:Y:S04]  /*da90*/  LDL.LU R227, [R1+0x28] ;  /* 0x0000280001e37983 */ /* 0x000f280000300800 */
[----:B------:R-:W-:Y:S01]  /*daa0*/  @!P5 STG.E.U8 desc[UR20][R24.64+0xc0], R9 ;  /* 0x0000c0091800d986 */ /* 0x000fe2000c101114 */
[C---:B------:R-:W-:Y:S02]  /*dab0*/  ISETP.LT.OR P5, PT, R35.reuse, 0xc9, !P1 ;  /* 0x000000c92300780c */ /* 0x040fe40004fa1670 */
[----:B0-----:R-:W-:Y:S01]  /*dac0*/  F2FP.SATFINITE.E5M2.F32.PACK_AB_MERGE_C R5, RZ, R0, RZ ;  /* 0x00000000ff05723e */ /* 0x001fe200048060ff */
[----:B------:R0:W-:Y:S01]  /*dad0*/  @!P6 STG.E.U8 desc[UR20][R24.64+0xc1], R7 ;  /* 0x0000c1071800e986 */ /* 0x0001e2000c101114 */
[----:B------:R-:W-:-:S03]  /*dae0*/  ISETP.LT.OR P6, PT, R35, 0xca, !P1 ;  /* 0x000000ca2300780c */ /* 0x000fc60004fc1670 */
[----:B------:R-:W-:Y:S01]  /*daf0*/  @!P3 STG.E.U8 desc[UR20][R26.64+0xc0], R13 ;  /* 0x0000c00d1a00b986 */ /* 0x000fe2000c101114 */
[----:B------:R-:W-:-:S03]  /*db00*/  ISETP.LT.OR P3, PT, R35, 0xc9, !P0 ;  /* 0x000000c92300780c */ /* 0x000fc60004761670 */
[----:B------:R1:W-:Y:S01]  /*db10*/  @!P4 STG.E.U8 desc[UR20][R26.64+0xc1], R5 ;  /* 0x0000c1051a00c986 */ /* 0x0003e2000c101114 */
[----:B0-----:R-:W-:Y:S02]  /*db20*/  F2FP.SATFINITE.E5M2.F32.PACK_AB_MERGE_C R7, RZ, R2, RZ ;  /* 0x00000002ff07723e */ /* 0x001fe400048060ff */
[----:B------:R-:W-:-:S03]  /*db30*/  ISETP.LT.OR P4, PT, R35, 0xca, !P0 ;  /* 0x000000ca2300780c */ /* 0x000fc60004781670 */
[----:B------:R0:W-:Y:S01]  /*db40*/  @!P5 STG.E.U8 desc[UR20][R24.64+0xc8], R7 ;  /* 0x0000c8071800d986 */ /* 0x0001e2000c101114 */
[----:B------:R-:W-:Y:S02]  /*db50*/  ISETP.LT.OR P5, PT, R35, 0xd1, !P1 ;  /* 0x000000d12300780c */ /* 0x000fe40004fa1670 */
[----:B------:R-:W-:Y:S02]  /*db60*/  F2FP.SATFINITE.E5M2.F32.PACK_AB_MERGE_C R9, RZ, R3, RZ ;  /* 0x00000003ff09723e */ /* 0x000fe400048060ff */
[----:B------:R-:W-:-:S03]  /*db70*/  F2FP.SATFINITE.E5M2.F32.PACK_AB_MERGE_C R11, RZ, R4, RZ ;  /* 0x00000004ff0b723e */ /* 0x000fc600048060ff */
[----:B------:R0:W-:Y:S04]  /*db80*/  @!P6 STG.E.U8 desc[UR20][R24.64+0xc9], R9 ;  /* 0x0000c9091800e986 */ /* 0x0001e8000c101114 */
[----:B------:R-:W-:Y:S01]  /*db90*/  @!P3 STG.E.U8 desc[UR20][R26.64+0xc8], R11 ;  /* 0x0000c80b1a00b986 */ /* 0x000fe2000c101114 */
[----:B--2---:R-:W-:Y:S01]  /*dba0*/  FMUL R2, R220, UR22 ;  /* 0x00000016dc027c20 */ /* 0x004fe20008400000 */
[----:B------:R-:W-:Y:S02]  /*dbb0*/  FMUL R0, R221, UR22 ;  /* 0x00000016dd007c20 */ /* 0x000fe40008400000 */
[----:B------:R-:W2:Y:S03]  /*dbc0*/  LDL.LU R221, [R1+0x2c] ;  /* 0x00002c0001dd7983 */ /* 0x000ea60000300800 */
[----:B-1----:R-:W-:Y:S01]  /*dbd0*/  F2FP.SATFINITE.E5M2.F32.PACK_AB_MERGE_C R5, RZ, R0, RZ ;  /* 0x00000000ff05723e */ /* 0x002fe200048060ff */
[----:B------:R-:W2:Y:S01]  /*dbe0*/  LDL.LU R220, [R1+0x30] ;  /* 0x0000300001dc7983 */ /* 0x000ea20000300800 */
[----:B------:R-:W-:Y:S01]  /*dbf0*/  FMUL R0, R223, UR22 ;  /* 0x00000016df007c20 */ /* 0x000fe20008400000 */
[----:B------:R-:W-:Y:S01]  /*dc00*/  FMUL R3, R222, UR22 ;  /* 0x00000016de037c20 */ /* 0x000fe20008400000 */
[----:B0-----:R-:W-:Y:S01]  /*dc10*/  F2FP.SATFINITE.E5M2.F32.PACK_AB_MERGE_C R7, RZ, R2, RZ ;  /* 0x00000002ff07723e */ /* 0x001fe200048060ff */
[----:B------:R-:W2:Y:S02]  /*dc20*/  LDL.LU R222, [R1+0x34] ;  /* 0x0000340001de7983 */ /* 0x000ea40000300800 */
[----:B------:R-:W-:-:S02]  /*dc30*/  F2FP.SATFINITE.E5M2.F32.PACK_AB_MERGE_C R13, RZ, R0, RZ ;  /* 0x00000000ff0d723e */ /* 0x000fc400048060ff */
[----:B------:R-:W2:Y:S01]  /*dc40*/  LDL.LU R223, [R1+0x38] ;  /* 0x0000380001df7983 */ /* 0x000ea20000300800 */
[----:B------:R-:W-:Y:S01]  /*dc50*/  F2FP.SATFINITE.E5M2.F32.PACK_AB_MERGE_C R9, RZ, R3, RZ ;  /* 0x00000003ff09723e */ /* 0x000fe200048060ff */
[----:B------:R-:W-:Y:S02]  /*dc60*/  FMUL R2, R225, UR22 ;  /* 0x00000016e1027c20 */ /* 0x000fe40008400000 */
[----:B------:R-:W2:Y:S04]  /*dc70*/  LDL.LU R225, [R1+0x3c] ;  /* 0x00003c0001e17983 */ /* 0x000ea80000300800 */
[----:B------:R-:W-:Y:S01]  /*dc80*/  @!P4 STG.E.U8 desc[UR20][R26.64+0xc9], R5 ;  /* 0x0000c9051a00c986 */ /* 0x000fe2000c101114 */
[----:B---3--:R-:W-:-:S03]  /*dc90*/  FMUL R0, R224, UR22 ;  /* 0x00000016e0007c20 */ /* 0x008fc60008400000 */
[----:B------:R0:W-:Y:S04]  /*dca0*/  @!P5 STG.E.U8 desc[UR20][R24.64+0xd0], R7 ;  /* 0x0000d0071800d986 */ /* 0x0001e8000c101114 */
[----:B------:R-:W3:Y:S01]  /*dcb0*/  LDL.LU R224, [R1+0x40] ;  /* 0x0000400001e07983 */ /* 0x000ee20000300800 */
[----:B----4-:R-:W-:-:S03]  /*dcc0*/  FMUL R3, R226, UR22 ;  /* 0x00000016e2037c20 */ /* 0x010fc60008400000 */
[----:B------:R-:W4:Y:S01]  /*dcd0*/  LDL.LU R226, [R1+0x44] ;  /* 0x0000440001e27983 */ /* 0x000f220000300800 */
[----:B0-----:R-:W-:Y:S01]  /*dce0*/  F2FP.SATFINITE.E5M2.F32.PACK_AB_MERGE_C R7, RZ, R0, RZ ;  /* 0x00000000ff07723e */ /* 0x001fe200048060ff */
[----:B------:R-:W-:Y:S02]  /*dcf0*/  FMUL R0, R227, UR22 ;  /* 0x00000016e3007c20 */ /* 0x000fe40008400000 */
[----:B------:R-:W4:Y:S01]  /*dd00*/  LDL.LU R227, [R1+0x48] ;  /* 0x0000480001e37983 */ /* 0x000f220000300800 */
[C---:B------:R-:W-:Y:S02]  /*dd10*/  ISETP.LT.OR P6, PT, R35.reuse, 0xd2, !P1 ;  /* 0x000000d22300780c */ /* 0x040fe40004fc1670 */
[C---:B------:R-:W-:Y:S01]  /*dd20*/  ISETP.LT.OR P4, PT, R35.reuse, 0xd2, !P0 ;  /* 0x000000d22300780c */ /* 0x040fe20004781670 */
[----:B------:R-:W4:Y:S01]  /*dd30*/  LDL.LU R219, [R1+0x4c] ;  /* 0x00004c0001db7983 */ /* 0x000f220000300800 */
[----:B------:R-:W-:Y:S02]  /*dd40*/  F2FP.SATFINITE.E5M2.F32.PACK_AB_MERGE_C R5, RZ, R2, RZ ;  /* 0x00000002ff05723e */ /* 0x000fe400048060ff */
[----:B------:R-:W-:-:S02]  /*dd50*/  ISETP.LT.OR P3, PT, R35, 0xd1, !P0 ;  /* 0x000000d12300780c */ /* 0x000fc40004761670 */
[----:B------:R-:W-:Y:S02]  /*dd60*/  ISETP.LT.OR P5, PT, R35, 0xd9, !P1 ;  /* 0x000000d92300780c */ /* 0x000fe40004fa1670 */
[----:B------:R-:W-:-:S03]  /*dd70*/  F2FP.SATFINITE.E5M2.F32.PACK_AB_MERGE_C R11, RZ, R0, RZ ;  /* 0x00000000ff0b723e */ /* 0x000fc600048060ff */
[----:B------:R0:W-:Y:S01]  /*dd80*/  @!P6 STG.E.U8 desc[UR20][R24.64+0xd1], R9 ;  /* 0x0000d1091800e986 */ /* 0x0001e2000c101114 */
[----:B------:R-:W-:-:S03]  /*dd90*/  ISETP.LT.OR P6, PT, R35, 0xda, !P1 ;  /* 0x000000da2300780c */ /* 0x000fc60004fc1670 */
[----:B------:R1:W-:Y:S01]  /*dda0*/  @!P4 STG.E.U8 desc[UR20][R26.64+0xd1], R5 ;  /* 0x0000d1051a00c986 */ /* 0x0003e2000c101114 */
[----:B------:R-:W-:-:S03]  /*ddb0*/  ISETP.LT.OR P4, PT, R35, 0xda, !P0 ;  /* 0x000000da2300780c */ /* 0x000fc60004781670 */
[----:B------:R-:W-:Y:S01]  /*ddc0*/  @!P3 STG.E.U8 desc[UR20][R26.64+0xd0], R13 ;  /* 0x0000d00d1a00b986 */ /* 0x000fe2000c101114 */
[----:B0-----:R-:W-:-:S03]  /*ddd0*/  F2FP.SATFINITE.E5M2.F32.PACK_AB_MERGE_C R9, RZ, R3, RZ ;  /* 0x00000003ff09723e */ /* 0x001fc600048060ff */
[----:B------:R0:W-:Y:S04]  /*dde0*/  @!P5 STG.E.U8 desc[UR20][R24.64+0xd8], R7 ;  /* 0x0000d8071800d986 */ /* 0x0001e8000c101114 */
[----:B------:R0:W-:Y:S01]  /*ddf0*/  @!P6 STG.E.U8 desc[UR20][R24.64+0xd9], R9 ;  /* 0x0000d9091800e986 */ /* 0x0001e2000c101114 */
[----:B--2---:R-:W-:-:S03]  /*de00*/  FMUL R0, R221, UR22 ;  /* 0x00000016dd007c20 */ /* 0x004fc60008400000 */
[----:B------:R-:W2:Y:S01]  /*de10*/  LDL.LU R221, [R1+0x50] ;  /* 0x0000500001dd7983 */ /* 0x000ea20000300800 */
[----:B------:R-:W-:-:S03]  /*de20*/  FMUL R2, R220, UR22 ;  /* 0x00000016dc027c20 */ /* 0x000fc60008400000 */
[----:B------:R-:W2:Y:S01]  /*de30*/  LDL.LU R220, [R1+0x54] ;  /* 0x0000540001dc7983 */ /* 0x000ea20000300800 */
[----:B-1----:R-:W-:Y:S01]  /*de40*/  F2FP.SATFINITE.E5M2.F32.PACK_AB_MERGE_C R5, RZ, R0, RZ ;  /* 0x00000000ff05723e */ /* 0x002fe200048060ff */
[----:B------:R-:W-:Y:S02]  /*de50*/  FMUL R3, R222, UR22 ;  /* 0x00000016de037c20 */ /* 0x000fe40008400000 */
[----:B------:R-:W2:Y:S01]  /*de60*/  LDL.LU R222, [R1+0x58] ;  /* 0x0000580001de7983 */ /* 0x000ea20000300800 */
[----:B0-----:R-:W-:Y:S01]  /*de70*/  F2FP.SATFINITE.E5M2.F32.PACK_AB_MERGE_C R7, RZ, R2, RZ ;  /* 0x00000002ff07723e */ /* 0x001fe200048060ff */
[----:B------:R-:W-:Y:S01]  /*de80*/  FMUL R4, R223, UR22 ;  /* 0x00000016df047c20 */ /* 0x000fe20008400000 */
[----:B------:R-:W-:Y:S01]  /*de90*/  F2FP.SATFINITE.E5M2.F32.PACK_AB_MERGE_C R9, RZ, R3, RZ ;  /* 0x00000003ff09723e */ /* 0x000fe200048060ff */
[----:B------:R-:W2:Y:S01]  /*dea0*/  LDL.LU R223, [R1+0x5c] ;  /* 0x00005c0001df7983 */ /* 0x000ea20000300800 */
[----:B------:R-:W-:-:S03]  /*deb0*/  FMUL R0, R225, UR22 ;  /* 0x00000016e1007c20 */ /* 0x000fc60008400000 */
[----:B------:R0:W-:Y:S04]  /*dec0*/  @!P4 STG.E.U8 desc[UR20][R26.64+0xd9], R5 ;  /* 0x0000d9051a00c986 */ /* 0x0001e8000c101114 */
[----:B------:R-:W2:Y:S01]  /*ded0*/  LDL.LU R225, [R1+0x60] ;  /* 0x0000600001e17983 */ /* 0x000ea20000300800 */
[----:B0-----:R-:W-:Y:S01]  /*dee0*/  F2FP.SATFINITE.E5M2.F32.PACK_AB_MERGE_C R5, RZ, R0, RZ ;  /* 0x00000000ff05723e */ /* 0x001fe200048060ff */
[----:B---3--:R-:W-:Y:S02]  /*def0*/  FMUL R2, R224, UR22 ;  /* 0x00000016e0027c20 */ /* 0x008fe40008400000 */
[----:B------:R-:W3:Y:S01]  /*df00*/  LDL.LU R224, [R1+0x64] ;  /* 0x0000640001e07983 */ /* 0x000ee20000300800 */
[----:B----4-:R-:W-:-:S03]  /*df10*/  FMUL R3, R226, UR22 ;  /* 0x00000016e2037c20 */ /* 0x010fc60008400000 */
[----:B------:R-:W4:Y:S01]  /*df20*/  LDL.LU R226, [R1+0x68] ;  /* 0x0000680001e27983 */ /* 0x000f220000300800 */
[----:B------:R-:W-:-:S03]  /*df30*/  FMUL R0, R227, UR22 ;  /* 0x00000016e3007c20 */ /* 0x000fc60008400000 */
[----:B------:R-:W4:Y:S01]  /*df40*/  LDL.LU R227, [R1+0x6c] ;  /* 0x00006c0001e37983 */ /* 0x000f220000300800 */
[C---:B------:R-:W-:Y:S02]  /*df50*/  ISETP.LT.OR P3, PT, R35.reuse, 0xd9, !P0 ;  /* 0x000000d92300780c */ /* 0x040fe40004761670 */
[C---:B------:R-:W-:Y:S02]  /*df60*/  ISETP.LT.OR P5, PT, R35.reuse, 0xe1, !P1 ;  /* 0x000000e12300780c */ /* 0x040fe40004fa1670 */
[C---:B------:R-:W-:Y:S02]  /*df70*/  ISETP.LT.OR P6, PT, R35.reuse, 0xe2, !P1 ;  /* 0x000000e22300780c */ /* 0x040fe40004fc1670 */
[----:B------:R-:W-:-:S07]  /*df80*/  ISETP.LT.OR P4, PT, R35, 0xe2, !P0 ;  /* 0x000000e22300780c */ /* 0x000fce0004781670 */
[----:B------:R-:W-:Y:S01]  /*df90*/  @!P3 STG.E.U8 desc[UR20][R26.64+0xd8], R11 ;  /* 0x0000d80b1a00b986 */ /* 0x000fe2000c101114 */
[----:B------:R-:W-:-:S03]  /*dfa0*/  ISETP.LT.OR P3, PT, R35, 0xe1, !P0 ;  /* 0x000000e12300780c */ /* 0x000fc60004761670 */
[----:B------:R0:W-:Y:S01]  /*dfb0*/  @!P5 STG.E.U8 desc[UR20][R24.64+0xe0], R7 ;  /* 0x0000e0071800d986 */ /* 0x0001e2000c101114 */
[----:B------:R-:W-:-:S03]  /*dfc0*/  ISETP.LT.OR P5, PT, R35, 0xe9, !P1 ;  /* 0x000000e92300780c */ /* 0x000fc60004fa1670 */
[----:B------:R1:W-:Y:S01]  /*dfd0*/  @!P6 STG.E.U8 desc[UR20][R24.64+0xe1], R9 ;  /* 0x0000e1091800e986 */ /* 0x0003e2000c101114 */
[----:B------:R-:W-:Y:S02]  /*dfe0*/  ISETP.LT.OR P6, PT, R35, 0xea, !P1 ;  /* 0x000000ea2300780c */ /* 0x000fe40004fc1670 */
[----:B------:R-:W-:Y:S01]  /*dff0*/  F2FP.SATFINITE.E5M2.F32.PACK_AB_MERGE_C R13, RZ, R4, RZ ;  /* 0x00000004ff0d723e */ /* 0x000fe200048060ff */
[----:B------:R1:W-:Y:S01]  /*e000*/  @!P4 STG.E.U8 desc[UR20][R26.64+0xe1], R5 ;  /* 0x0000e1051a00c986 */ /* 0x0003e2000c101114 */
[----:B0-----:R-:W-:-:S03]  /*e010*/  F2FP.SATFINITE.E5M2.F32.PACK_AB_MERGE_C R7, RZ, R2, RZ ;  /* 0x00000002ff07723e */ /* 0x001fc600048060ff */
[----:B------:R-:W-:Y:S01]  /*e020*/  @!P3 STG.E.U8 desc[UR20][R26.64+0xe0], R13 ;  /* 0x0000e00d1a00b986 */ /* 0x000fe2000c101114 */
[----:B-1----:R-:W-:-:S03]  /*e030*/  F2FP.SATFINITE.E5M2.F32.PACK_AB_MERGE_C R9, RZ, R3, RZ ;  /* 0x00000003ff09723e */ /* 0x002fc600048060ff */
[----:B------:R0:W-:Y:S01]  /*e040*/  @!P5 STG.E.U8 desc[UR20][R24.64+0xe8], R7 ;  /* 0x0000e8071800d986 */ /* 0x0001e2000c101114 */
[C---:B------:R-:W-:Y:S02]  /*e050*/  ISETP.LT.OR P3, PT, R35.reuse, 0xe9, !P0 ;  /* 0x000000e92300780c */ /* 0x040fe40004761670 */
[C---:B------:R-:W-:Y:S01]  /*e060*/  ISETP.LT.OR P4, PT, R35.reuse, 0xea, !P0 ;  /* 0x000000ea2300780c */ /* 0x040fe20004781670 */
[----:B------:R1:W-:Y:S01]  /*e070*/  @!P6 STG.E.U8 desc[UR20][R24.64+0xe9], R9 ;  /* 0x0000e9091800e986 */ /* 0x0003e2000c101114 */
[----:B------:R-:W-:Y:S01]  /*e080*/  ISETP.LT.OR P5, PT, R35, 0xf1, !P1 ;  /* 0x000000f12300780c */ /* 0x000fe20004fa1670 */
[----:B------:R-:W-:Y:S01]  /*e090*/  FMUL R2, R219, UR22 ;  /* 0x00000016db027c20 */ /* 0x000fe20008400000 */
[----:B------:R-:W-:Y:S02]  /*e0a0*/  ISETP.LT.OR P6, PT, R35, 0xf2, !P1 ;  /* 0x000000f22300780c */ /* 0x000fe40004fc1670 */
[----:B------:R-:W-:Y:S02]  /*e0b0*/  F2FP.SATFINITE.E5M2.F32.PACK_AB_MERGE_C R11, RZ, R0, RZ ;  /* 0x00000000ff0b723e */ /* 0x000fe400048060ff */
[----:B------:R-:W-:-:S03]  /*e0c0*/  F2FP.SATFINITE.E5M2.F32.PACK_AB_MERGE_C R5, RZ, R2, RZ ;  /* 0x00000002ff05723e */ /* 0x000fc600048060ff */
[----:B------:R-:W-:Y:S01]  /*e0d0*/  @!P3 STG.E.U8 desc[UR20][R26.64+0xe8], R11 ;  /* 0x0000e80b1a00b986 */ /* 0x000fe2000c101114 */
[----:B------:R-:W-:-:S03]  /*e0e0*/  ISETP.LT.OR P3, PT, R35, 0xf1, !P0 ;  /* 0x000000f12300780c */ /* 0x000fc60004761670 */
[----:B------:R-:W-:Y:S01]  /*e0f0*/  @!P4 STG.E.U8 desc[UR20][R26.64+0xe9], R5 ;  /* 0x0000e9051a00c986 */ /* 0x000fe2000c101114 */
[C---:B------:R-:W-:Y:S02]  /*e100*/  ISETP.LT.OR P4, PT, R35.reuse, 0xf9, !P1 ;  /* 0x000000f92300780c */ /* 0x040fe40004f81670 */
[----:B------:R-:W-:Y:S01]  /*e110*/  ISETP.LT.OR P1, PT, R35, 0xfa, !P1 ;  /* 0x000000fa2300780c */ /* 0x000fe20004f21670 */
[----:B--2---:R-:W-:Y:S01]  /*e120*/  FMUL R0, R221, UR22 ;  /* 0x00000016dd007c20 */ /* 0x004fe20008400000 */
[----:B------:R-:W-:-:S04]  /*e130*/  FMUL R3, R220, UR22 ;  /* 0x00000016dc037c20 */ /* 0x000fc80008400000 */
[----:B0-----:R-:W-:Y:S02]  /*e140*/  F2FP.SATFINITE.E5M2.F32.PACK_AB_MERGE_C R7, RZ, R0, RZ ;  /* 0x00000000ff07723e */ /* 0x001fe400048060ff */
[----:B-1----:R-:W-:Y:S01]  /*e150*/  F2FP.SATFINITE.E5M2.F32.PACK_AB_MERGE_C R9, RZ, R3, RZ ;  /* 0x00000003ff09723e */ /* 0x002fe200048060ff */
[----:B------:R-:W-:Y:S02]  /*e160*/  FMUL R0, R222, UR22 ;  /* 0x00000016de007c20 */ /* 0x000fe40008400000 */
[----:B------:R0:W-:Y:S01]  /*e170*/  @!P5 STG.E.U8 desc[UR20][R24.64+0xf0], R7 ;  /* 0x0000f0071800d986 */ /* 0x0001e2000c101114 */
[----:B------:R-:W-:-:S03]  /*e180*/  ISETP.LT.OR P5, PT, R35, 0xf2, !P0 ;  /* 0x000000f22300780c */ /* 0x000fc600047a1670 */
[----:B------:R1:W-:Y:S01]  /*e190*/  @!P6 STG.E.U8 desc[UR20][R24.64+0xf1], R9 ;  /* 0x0000f1091800e986 */ /* 0x0003e2000c101114 */
[----:B------:R-:W-:Y:S02]  /*e1a0*/  ISETP.LT.OR P6, PT, R35, 0xf9, !P0 ;  /* 0x000000f92300780c */ /* 0x000fe400047c1670 */
[----:B------:R-:W-:Y:S01]  /*e1b0*/  F2FP.SATFINITE.E5M2.F32.PACK_AB_MERGE_C R13, RZ, R0, RZ ;  /* 0x00000000ff0d723e */ /* 0x000fe200048060ff */
[----:B------:R-:W-:Y:S01]  /*e1c0*/  FMUL R0, R223, UR22 ;  /* 0x00000016df007c20 */ /* 0x000fe20008400000 */
[----:B------:R-:W-:Y:S01]  /*e1d0*/  ISETP.LT.OR P0, PT, R35, 0xfa, !P0 ;  /* 0x000000fa2300780c */ /* 0x000fe20004701670 */
[----:B------:R-:W-:-:S03]  /*e1e0*/  FMUL R2, R225, UR22 ;  /* 0x00000016e1027c20 */ /* 0x000fc60008400000 */
[----:B0-----:R-:W-:Y:S02]  /*e1f0*/  F2FP.SATFINITE.E5M2.F32.PACK_AB_MERGE_C R7, RZ, R0, RZ ;  /* 0x00000000ff07723e */ /* 0x001fe400048060ff */
[----:B-1----:R-:W-:Y:S01]  /*e200*/  F2FP.SATFINITE.E5M2.F32.PACK_AB_MERGE_C R9, RZ, R2, RZ ;  /* 0x00000002ff09723e */ /* 0x002fe200048060ff */
[----:B---3--:R-:W-:Y:S01]  /*e210*/  FMUL R3, R224, UR22 ;  /* 0x00000016e0037c20 */ /* 0x008fe20008400000 */
[----:B----4-:R-:W-:Y:S01]  /*e220*/  FMUL R4, R226, UR22 ;  /* 0x00000016e2047c20 */ /* 0x010fe20008400000 */
[----:B------:R-:W-:-:S03]  /*e230*/  FMUL R5, R227, UR22 ;  /* 0x00000016e3057c20 */ /* 0x000fc60008400000 */
[----:B------:R-:W-:Y:S02]  /*e240*/  F2FP.SATFINITE.E5M2.F32.PACK_AB_MERGE_C R3, RZ, R3, RZ ;  /* 0x00000003ff03723e */ /* 0x000fe400048060ff */
[----:B------:R-:W-:Y:S02]  /*e250*/  F2FP.SATFINITE.E5M2.F32.PACK_AB_MERGE_C R11, RZ, R4, RZ ;  /* 0x00000004ff0b723e */ /* 0x000fe400048060ff */
[----:B------:R-:W-:Y:S01]  /*e260*/  F2FP.SATFINITE.E5M2.F32.PACK_AB_MERGE_C R5, RZ, R5, RZ ;  /* 0x00000005ff05723e */ /* 0x000fe200048060ff */
[----:B------:R0:W-:Y:S04]  /*e270*/  @!P3 STG.E.U8 desc[UR20][R26.64+0xf0], R13 ;  /* 0x0000f00d1a00b986 */ /* 0x0001e8000c101114 */
[----:B------:R0:W-:Y:S04]  /*e280*/  @!P5 STG.E.U8 desc[UR20][R26.64+0xf1], R7 ;  /* 0x0000f1071a00d986 */ /* 0x0001e8000c101114 */
[----:B------:R0:W-:Y:S04]  /*e290*/  @!P4 STG.E.U8 desc[UR20][R24.64+0xf8], R9 ;  /* 0x0000f8091800c986 */ /* 0x0001e8000c101114 */
[----:B------:R0:W-:Y:S04]  /*e2a0*/  @!P1 STG.E.U8 desc[UR20][R24.64+0xf9], R3 ;  /* 0x0000f90318009986 */ /* 0x0001e8000c101114 */
[----:B------:R0:W-:Y:S04]  /*e2b0*/  @!P6 STG.E.U8 desc[UR20][R26.64+0xf8], R11 ;  /* 0x0000f80b1a00e986 */ /* 0x0001e8000c101114 */
[----:B------:R0:W-:Y:S02]  /*e2c0*/  @!P0 STG.E.U8 desc[UR20][R26.64+0xf9], R5 ;  /* 0x0000f9051a008986 */ /* 0x0001e4000c101114 */
.L_x_289:
[----:B------:R-:W-:Y:S05]  /*e2d0*/  BSYNC B0 ;  /* 0x0000000000007941 */ /* 0x000fea0003800000 */
.L_x_31:
[----:B0----5:R-:W2:Y:S04]  /*e2e0*/  LDL.LU R3, [R1+0x70] ;  /* 0x0000700001037983 */ /* 0x021ea80000300800 */
[----:B------:R-:W2:Y:S01]  /*e2f0*/  LDL.LU R2, [R1+0x74] ;  /* 0x0000740001027983 */ /* 0x000ea20000300800 */
[----:B------:R-:W-:Y:S01]  /*e300*/  ULDC UR6, c[0x0][0xc] ;  /* 0x0000030000067ab9 */ /* 0x000fe20000000800 */
[----:B------:R-:W-:Y:S01]  /*e310*/  ULDC UR7, c[0x0][0x10] ;  /* 0x0000040000077ab9 */ /* 0x000fe20000000800 */
[----:B------:R-:W2:Y:S01]  /*e320*/  LDC R5, c[0x0][0x14] ;  /* 0x00000500ff057b82 */ /* 0x000ea20000000800 */
[----:B------:R-:W-:Y:S01]  /*e330*/  UIMAD.WIDE.U32 UR6, UR6, UR7, URZ ;  /* 0x00000007060672a5 */ /* 0x000fe2000f8e003f */
[----:B------:R-:W-:Y:S01]  /*e340*/  PRMT R0, RZ, 0x7610, R0 ;  /* 0x00007610ff007816 */ /* 0x000fe20000000000 */
[----:B------:R-:W-:-:S04]  /*e350*/  UMOV UR24, 0xffffffff ;  /* 0xffffffff00187882 */ /* 0x000fc80000000000 */
[----:B--2---:R-:W-:-:S04]  /*e360*/  IMAD.WIDE.U32 R2, R5, UR6, R2 ;  /* 0x0000000605027c25 */ /* 0x004fc8000f8e0002 */
[----:B------:R-:W-:Y:S01]  /*e370*/  IMAD R5, R5, UR7, RZ ;  /* 0x0000000705057c24 */ /* 0x000fe2000f8e02ff */
[----:B------:R-:W-:Y:S01]  /*e380*/  ULDC.64 UR6, c[0x0][0x650] ;  /* 0x0001940000067ab9 */ /* 0x000fe20000000a00 */
[----:B------:R-:W-:Y:S01]  /*e390*/  IMAD.MOV.U32 R19, RZ, RZ, R2 ;  /* 0x000000ffff137224 */ /* 0x000fe200078e0002 */
[----:B------:R-:W-:Y:S01]  /*e3a0*/  ISETP.GE.U32.AND P0, PT, R2, UR6, PT ;  /* 0x0000000602007c0c */ /* 0x000fe2000bf06070 */
[----:B------:R-:W-:Y:S02]  /*e3b0*/  IMAD.IADD R22, R3, 0x1, R5 ;  /* 0x0000000103167824 */ /* 0x000fe400078e0205 */
[----:B------:R-:W-:-:S03]  /*e3c0*/  IMAD.MOV.U32 R2, RZ, RZ, -0x1 ;  /* 0xffffffffff027424 */ /* 0x000fc600078e00ff */
[----:B------:R0:W-:Y:S01]  /*e3d0*/  STL [R1+0x70], R22 ;  /* 0x0000701601007387 */ /* 0x0001e20000100800 */
[----:B------:R-:W-:-:S03]  /*e3e0*/  ISETP.GE.U32.AND.EX P0, PT, R22, UR7, PT, P0 ;  /* 0x0000000716007c0c */ /* 0x000fc6000bf06100 */
[----:B------:R0:W-:Y:S04]  /*e3f0*/  STL [R1+0x74], R19 ;  /* 0x0000741301007387 */ /* 0x0001e80000100800 */
[----:B------:R0:W-:Y:S06]  /*e400*/  STL [R1+0x78], R2 ;  /* 0x0000780201007387 */ /* 0x0001ec0000100800 */
[----:B------:R-:W-:Y:S05]  /*e410*/  @P0 BRA `(.L_x_290) ;  /* 0x00000004006c0947 */ /* 0x000fea0003800000 */
[----:B------:R-:W2:Y:S01]  /*e420*/  S2R R14, SR_CTAID.X ;  /* 0x00000000000e7919 */ /* 0x000ea20000002500 */
[----:B------:R-:W5:Y:S01]  /*e430*/  LDC.64 R8, c[0x0][0x628] ;  /* 0x00018a00ff087b82 */ /* 0x000f620000000a00 */
[----:B------:R-:W-:Y:S01]  /*e440*/  ULDC UR6, c[0x0][0x150] ;  /* 0x0000540000067ab9 */ /* 0x000fe20000000800 */
[----:B------:R-:W-:Y:S01]  /*e450*/  IMAD.MOV.U32 R6, RZ, RZ, R19 ;  /* 0x000000ffff067224 */ /* 0x000fe200078e0013 */
[----:B------:R-:W0:Y:S01]  /*e460*/  S2R R16, SR_CTAID.Y ;  /* 0x0000000000107919 */ /* 0x000e220000002600 */
[----:B------:R-:W-:-:S04]  /*e470*/  IMAD.MOV.U32 R7, RZ, RZ, R22 ;  /* 0x000000ffff077224 */ /* 0x000fc800078e0016 */
[----:B------:R-:W0:Y:S08]  /*e480*/  LDC R17, c[0x0][0x144] ;  /* 0x00005100ff117b82 */ /* 0x000e300000000800 */
[----:B------:R-:W0:Y:S08]  /*e490*/  LDC R10, c[0x0][0x630] ;  /* 0x00018c00ff0a7b82 */ /* 0x000e300000000800 */
[----:B------:R-:W0:Y:S01]  /*e4a0*/  LDC.64 R12, c[0x0][0x620] ;  /* 0x00018800ff0c7b82 */ /* 0x000e220000000a00 */
[----:B-----5:R-:W-:-:S04]  /*e4b0*/  ISETP.NE.U32.AND P0, PT, R8, RZ, PT ;  /* 0x000000ff0800720c */ /* 0x020fc80003f05070 */
[----:B------:R-:W-:Y:S02]  /*e4c0*/  ISETP.NE.AND.EX P0, PT, R9, RZ, PT, P0 ;  /* 0x000000ff0900720c */ /* 0x000fe40003f05300 */
[----:B--2---:R-:W-:-:S05]  /*e4d0*/  I2FP.F32.U32 R0, R14 ;  /* 0x0000000e00007245 */ /* 0x004fca0000201000 */
[----:B------:R-:W-:-:S04]  /*e4e0*/  FMUL R0, R0, UR6 ;  /* 0x0000000600007c20 */ /* 0x000fc80008400000 */
[----:B------:R2:W0:Y:S02]  /*e4f0*/  F2I.U32.TRUNC.NTZ R15, R0 ;  /* 0x00000000000f7305 */ /* 0x000424000020f000 */
[----:B------:R-:W-:Y:S05]  /*e500*/  @!P0 BRA `(.L_x_291) ;  /* 0x0000000000288947 */ /* 0x000fea0003800000 */
[----:B--2---:R-:W2:Y:S02]  /*e510*/  LDC R0, c[0x0][0x634] ;  /* 0x00018d00ff007b82 */ /* 0x004ea40000000800 */
[----:B--2---:R-:W-:-:S05]  /*e520*/  IADD3 R7, P0, R19, R0, RZ ;  /* 0x0000000013077210 */ /* 0x004fca0007f1e0ff */
[----:B------:R-:W-:-:S04]  /*e530*/  IMAD.X R11, RZ, RZ, R22, P0 ;  /* 0x000000ffff0b7224 */ /* 0x000fc800000e0616 */
[----:B0-----:R-:W-:-:S04]  /*e540*/  IMAD.WIDE.U32 R2, R11, R8, RZ ;  /* 0x000000080b027225 */ /* 0x001fc800078e00ff */
[----:B------:R-:W-:-:S04]  /*e550*/  IMAD.WIDE.U32 R4, P0, R7, R9, R2 ;  /* 0x0000000907047225 */ /* 0x000fc80007800002 */
[----:B------:R-:W-:-:S04]  /*e560*/  IMAD.WIDE.U32 R2, R7, R8, RZ ;  /* 0x0000000807027225 */ /* 0x000fc800078e00ff */
[----:B------:R-:W-:Y:S01]  /*e570*/  IMAD.X R7, RZ, RZ, RZ, P0 ;  /* 0x000000ffff077224 */ /* 0x000fe200000e06ff */
[----:B------:R-:W-:Y:S01]  /*e580*/  IADD3 RZ, P0, R3, R4, RZ ;  /* 0x0000000403ff7210 */ /* 0x000fe20007f1e0ff */
[----:B------:R-:W-:-:S04]  /*e590*/  IMAD.MOV.U32 R6, RZ, RZ, R5 ;  /* 0x000000ffff067224 */ /* 0x000fc800078e0005 */
[----:B------:R-:W-:-:S08]  /*e5a0*/  IMAD.WIDE.U32.X R6, R11, R9, R6, P0 ;  /* 0x000000090b067225 */ /* 0x000fd000000e0406 */
.L_x_291:
[-CC-:B0-----:R-:W-:Y:S01]  /*e5b0*/  SHF.R.U64 R24, R6, R10.reuse, R7.reuse ;  /* 0x0000000a06187219 */ /* 0x181fe20000001207 */
[----:B------:R-:W0:Y:S01]  /*e5c0*/  LDC.64 R20, c[0x0][0x640] ;  /* 0x00019000ff147b82 */ /* 0x000e220000000a00 */
[----:B--2---:R-:W-:Y:S01]  /*e5d0*/  SHF.R.U32.HI R0, RZ, R10, R7 ;  /* 0x0000000aff007219 */ /* 0x004fe20000011607 */
[----:B------:R-:W-:Y:S01]  /*e5e0*/  IMAD.MOV.U32 R2, RZ, RZ, R19 ;  /* 0x000000ffff027224 */ /* 0x000fe200078e0013 */
[----:B------:R-:W-:Y:S01]  /*e5f0*/  IADD3 R5, P0, RZ, -R24, RZ ;  /* 0x80000018ff057210 */ /* 0x000fe20007f1e0ff */
[----:B------:R-:W-:Y:S01]  /*e600*/  IMAD.MOV R15, RZ, RZ, -R15 ;  /* 0x000000ffff0f7224 */ /* 0x000fe200078e0a0f */
[----:B------:R-:W-:Y:S01]  /*e610*/  ULDC UR6, c[0x0][0x154] ;  /* 0x0000550000067ab9 */ /* 0x000fe20000000800 */
[----:B------:R-:W-:Y:S02]  /*e620*/  IMAD.MOV.U32 R7, RZ, RZ, 0x1 ;  /* 0x00000001ff077424 */ /* 0x000fe400078e00ff */
[----:B------:R-:W2:Y:S01]  /*e630*/  LDC R4, c[0x0][0x618] ;  /* 0x00018600ff047b82 */ /* 0x000ea20000000800 */
[----:B------:R-:W-:-:S02]  /*e640*/  IMAD.X R3, RZ, RZ, ~R0, P0 ;  /* 0x000000ffff037224 */ /* 0x000fc400000e0e00 */
[----:B------:R-:W-:Y:S02]  /*e650*/  IMAD R15, R17, R15, R14 ;  /* 0x0000000f110f7224 */ /* 0x000fe400078e020e */
[-C--:B------:R-:W-:Y:S02]  /*e660*/  IMAD R0, R3, R12.reuse, RZ ;  /* 0x0000000c03007224 */ /* 0x080fe400078e02ff */
[----:B------:R-:W-:Y:S01]  /*e670*/  IMAD.MOV.U32 R3, RZ, RZ, R22 ;  /* 0x000000ffff037224 */ /* 0x000fe200078e0016 */
[----:B------:R-:W5:Y:S01]  /*e680*/  LDC R6, c[0x0][0x608] ;  /* 0x00018200ff067b82 */ /* 0x000f620000000800 */
[----:B------:R-:W-:-:S04]  /*e690*/  IMAD.WIDE.U32 R2, R5, R12, R2 ;  /* 0x0000000c05027225 */ /* 0x000fc800078e0002 */
[----:B------:R-:W-:-:S03]  /*e6a0*/  IMAD R5, R5, R13, R0 ;  /* 0x0000000d05057224 */ /* 0x000fc600078e0200 */
[----:B------:R-:W1:Y:S01]  /*e6b0*/  LDC R18, c[0x0][0x658] ;  /* 0x00019600ff127b82 */ /* 0x000e620000000800 */
[----:B------:R-:W-:Y:S01]  /*e6c0*/  I2FP.F32.U32 R0, R16 ;  /* 0x0000001000007245 */ /* 0x000fe20000201000 */
[----:B------:R-:W-:Y:S01]  /*e6d0*/  IMAD.IADD R3, R3, 0x1, R5 ;  /* 0x0000000103037824 */ /* 0x000fe200078e0205 */
[----:B0-----:R-:W-:Y:S01]  /*e6e0*/  ISETP.NE.U32.AND P0, PT, R20, RZ, PT ;  /* 0x000000ff1400720c */ /* 0x001fe20003f05070 */
[----:B------:R-:W-:Y:S02]  /*e6f0*/  IMAD.MOV.U32 R5, RZ, RZ, -0x1 ;  /* 0xffffffffff057424 */ /* 0x000fe400078e00ff */
[----:B------:R-:W-:Y:S02]  /*e700*/  FMUL R0, R0, UR6 ;  /* 0x0000000600007c20 */ /* 0x000fe40008400000 */
[----:B------:R-:W0:Y:S01]  /*e710*/  LDC R13, c[0x0][0x148] ;  /* 0x00005200ff0d7b82 */ /* 0x000e220000000800 */
[----:B--2---:R-:W-:Y:S01]  /*e720*/  SHF.R.U64 R10, R2, R4, R3 ;  /* 0x00000004020a7219 */ /* 0x004fe20000001203 */
[----:B------:R2:W0:Y:S01]  /*e730*/  F2I.U32.TRUNC.NTZ R12, R0 ;  /* 0x00000000000c7305 */ /* 0x000422000020f000 */
[----:B------:R-:W-:-:S02]  /*e740*/  ISETP.NE.AND.EX P0, PT, R21, RZ, PT, P0 ;  /* 0x000000ff1500720c */ /* 0x000fc40003f05300 */
[----:B------:R-:W-:-:S03]  /*e750*/  SHF.R.U32.HI R3, RZ, R4, R3 ;  /* 0x00000004ff037219 */ /* 0x000fc60000011603 */
[----:B------:R-:W0:Y:S01]  /*e760*/  LDC R14, c[0x0][0x600] ;  /* 0x00018000ff0e7b82 */ /* 0x000e220000000800 */
[-CC-:B-----5:R-:W-:Y:S02]  /*e770*/  SHF.R.U64 R8, R10, R6.reuse, R3.reuse ;  /* 0x000000060a087219 */ /* 0x1a0fe40000001203 */
[----:B------:R-:W-:-:S05]  /*e780*/  SHF.R.U32.HI R3, RZ, R6, R3 ;  /* 0x00000006ff037219 */ /* 0x000fca0000011603 */
[----:B------:R-:W0:Y:S01]  /*e790*/  LDC R19, c[0x0][0x648] ;  /* 0x00019200ff137b82 */ /* 0x000e220000000800 */
[-CC-:B-1----:R-:W-:Y:S02]  /*e7a0*/  SHF.R.U64 R11, R8, R18.reuse, R3.reuse ;  /* 0x00000012080b7219 */ /* 0x182fe40000001203 */
[-C--:B------:R-:W-:Y:S02]  /*e7b0*/  SHF.L.U32 R5, R5, R18.reuse, RZ ;  /* 0x0000001205057219 */ /* 0x080fe400000006ff */
[-C--:B------:R-:W-:Y:S01]  /*e7c0*/  SHF.R.U32.HI R3, RZ, R18.reuse, R3 ;  /* 0x00000012ff037219 */ /* 0x080fe20000011603 */
[----:B------:R-:W-:Y:S01]  /*e7d0*/  IMAD.MOV.U32 R2, RZ, RZ, R11 ;  /* 0x000000ffff027224 */ /* 0x000fe200078e000b */
[----:B------:R-:W-:Y:S01]  /*e7e0*/  SHF.L.U32 R34, R7, R18, RZ ;  /* 0x0000001207227219 */ /* 0x000fe200000006ff */
[----:B------:R-:W1:Y:S01]  /*e7f0*/  LDC R22, c[0x0][0x638] ;  /* 0x00018e00ff167b82 */ /* 0x000e620000000800 */
[----:B------:R-:W-:-:S07]  /*e800*/  LOP3.LUT R17, RZ, R5, RZ, 0x33, !PT ;  /* 0x00000005ff117212 */ /* 0x000fce00078e33ff */
[----:B------:R-:W0:Y:S01]  /*e810*/  LDC R23, c[0x0][0x610] ;  /* 0x00018400ff177b82 */ /* 0x000e220000000800 */
[----:B--2---:R-:W-:Y:S05]  /*e820*/  @!P0 BRA `(.L_x_292) ;  /* 0x0000000000288947 */ /* 0x004fea0003800000 */
[----:B------:R-:W2:Y:S02]  /*e830*/  LDC R0, c[0x0][0x64c] ;  /* 0x00019300ff007b82 */ /* 0x000ea40000000800 */
[----:B--2---:R-:W-:-:S05]  /*e840*/  IADD3 R7, P0, R11, R0, RZ ;  /* 0x000000000b077210 */ /* 0x004fca0007f1e0ff */
        /* <DEDUP_REMOVED lines=8> */
.L_x_292:
[----:B0-----:R-:W-:Y:S01]  /*e8d0*/  SHF.R.U64 R0, R2, R19, R3 ;  /* 0x0000001302007219 */ /* 0x001fe20000001203 */
[----:B------:R-:W-:Y:S01]  /*e8e0*/  VIADD R3, R14, 0xffffffff ;  /* 0xffffffff0e037836 */ /* 0x000fe20000000000 */
[----:B------:R-:W-:Y:S01]  /*e8f0*/  LOP3.LUT R5, R8, R17, RZ, 0xc0, !PT ;  /* 0x0000001108057212 */ /* 0x000fe200078ec0ff */
[----:B------:R-:W-:Y:S01]  /*e900*/  IMAD.MOV R12, RZ, RZ, -R12 ;  /* 0x000000ffff0c7224 */ /* 0x000fe200078e0a0c */
[----:B------:R-:W-:Y:S01]  /*e910*/  R2UR UR24, R24 ;  /* 0x00000000181872ca */ /* 0x000fe200000e0000 */
[----:B------:R-:W-:Y:S01]  /*e920*/  IMAD.MOV R2, RZ, RZ, -R0 ;  /* 0x000000ffff027224 */ /* 0x000fe200078e0a00 */
[----:B------:R-:W-:Y:S01]  /*e930*/  LOP3.LUT R3, R10, R3, RZ, 0xc0, !PT ;  /* 0x000000030a037212 */ /* 0x000fe200078ec0ff */
[----:B------:R-:W-:Y:S02]  /*e940*/  IMAD R34, R34, R0, R5 ;  /* 0x0000000022227224 */ /* 0x000fe400078e0205 */
[----:B------:R-:W-:Y:S02]  /*e950*/  @P2 IMAD R15, R13, R12, R16 ;  /* 0x0000000c0d0f2224 */ /* 0x000fe400078e0210 */
[----:B-1----:R-:W-:-:S02]  /*e960*/  IMAD R0, R2, R22, R11 ;  /* 0x0000001602007224 */ /* 0x002fc400078e020b */
[----:B------:R-:W-:Y:S02]  /*e970*/  IMAD R34, R34, R23, R15 ;  /* 0x0000001722227224 */ /* 0x000fe400078e020f */
[----:B------:R-:W-:Y:S02]  /*e980*/  IMAD R3, R0, R14, R3 ;  /* 0x0000000e00037224 */ /* 0x000fe400078e0203 */
[----:B------:R-:W-:-:S03]  /*e990*/  IMAD.MOV.U32 R0, RZ, RZ, 0x1 ;  /* 0x00000001ff007424 */ /* 0x000fc600078e00ff */
[----:B------:R-:W-:Y:S02]  /*e9a0*/  SEL R2, R3, R34, !P2 ;  /* 0x0000002203027207 */ /* 0x000fe40005000000 */
[----:B------:R-:W-:-:S03]  /*e9b0*/  SEL R34, R34, R3, !P2 ;  /* 0x0000000322227207 */ /* 0x000fc60005000000 */
[----:B------:R2:W-:Y:S04]  /*e9c0*/  STL [R1+0x78], R2 ;  /* 0x0000780201007387 */ /* 0x0005e80000100800 */
.L_x_290:
[----:B------:R0:W-:Y:S01]  /*e9d0*/  STL [R1+0x7c], R34 ;  /* 0x00007c2201007387 */ /* 0x0001e20000100800 */
[----:B------:R-:W-:-:S13]  /*e9e0*/  LOP3.LUT P0, RZ, R0, 0xff, RZ, 0xc0, !PT ;  /* 0x000000ff00ff7812 */ /* 0x000fda000780c0ff */
[----:B0-----:R-:W-:Y:S05]  /*e9f0*/  @P0 BRA `(.L_x_293) ;  /* 0xffffff2400a00947 */ /* 0x001fea000383ffff */
[----:B------:R-:W-:Y:S05]  /*ea00*/  EXIT ;  /* 0x000000000000794d */ /* 0x000fea0003800000 */
.L_x_3:
[----:B------:R-:W2:Y:S01]  /*ea10*/  LDL R16, [R1+0x74] ;  /* 0x0000740001107983 */ /* 0x000ea20000100800 */
[----:B------:R-:W-:-:S03]  /*ea20*/  ULDC.64 UR4, c[0x0][0x650] ;  /* 0x0001940000047ab9 */ /* 0x000fc60000000a00 */
[----:B------:R-:W3:Y:S01]  /*ea30*/  LDL R17, [R1+0x70] ;  /* 0x0000700001117983 */ /* 0x000ee20000100800 */
[----:B------:R-:W-:Y:S01]  /*ea40*/  PRMT R4, RZ, 0x7610, R4 ;  /* 0x00007610ff047816 */ /* 0x000fe20000000004 */
[----:B------:R-:W-:Y:S02]  /*ea50*/  IMAD.MOV.U32 R5, RZ, RZ, -0x1 ;  /* 0xffffffffff057424 */ /* 0x000fe400078e00ff */
[----:B------:R-:W-:Y:S02]  /*ea60*/  IMAD.MOV.U32 R6, RZ, RZ, -0x1 ;  /* 0xffffffffff067424 */ /* 0x000fe400078e00ff */
[----:B------:R-:W-:Y:S01]  /*ea70*/  IMAD.MOV.U32 R11, RZ, RZ, -0x1 ;  /* 0xffffffffff0b7424 */ /* 0x000fe200078e00ff */
[----:B--2---:R-:W-:-:S04]  /*ea80*/  ISETP.GE.U32.AND P0, PT, R16, UR4, PT ;  /* 0x0000000410007c0c */ /* 0x004fc8000bf06070 */
[----:B---3--:R-:W-:-:S13]  /*ea90*/  ISETP.GE.U32.AND.EX P0, PT, R17, UR5, PT, P0 ;  /* 0x0000000511007c0c */ /* 0x008fda000bf06100 */
[----:B------:R-:W-:Y:S05]  /*eaa0*/  @P0 BRA `(.L_x_294) ;  /* 0x00000004005c0947 */ /* 0x000fea0003800000 */
        /* <DEDUP_REMOVED lines=18> */
.L_x_295:
[-CC-:B------:R-:W-:Y:S01]  /*ebd0*/  SHF.R.U64 R11, R8, R12.reuse, R9.reuse ;  /* 0x0000000c080b7219 */ /* 0x180fe20000001209 */
[----:B------:R-:W0:Y:S01]  /*ebe0*/  LDC.64 R20, c[0x0][0x640] ;  /* 0x00019000ff147b82 */ /* 0x000e220000000a00 */
[----:B------:R-:W-:Y:S01]  /*ebf0*/  SHF.R.U32.HI R3, RZ, R12, R9 ;  /* 0x0000000cff037219 */ /* 0x000fe20000011609 */
[----:B------:R-:W-:Y:S01]  /*ec00*/  ULDC UR4, c[0x0][0x150] ;  /* 0x0000540000047ab9 */ /* 0x000fe20000000800 */
[----:B------:R-:W-:Y:S01]  /*ec10*/  IADD3 R7, P0, RZ, -R11, RZ ;  /* 0x8000000bff077210 */ /* 0x000fe20007f1e0ff */
[----:B------:R-:W-:Y:S01]  /*ec20*/  IMAD.MOV.U32 R4, RZ, RZ, R16 ;  /* 0x000000ffff047224 */ /* 0x000fe200078e0010 */
[----:B------:R-:W-:Y:S01]  /*ec30*/  I2FP.F32.U32 R6, R2 ;  /* 0x0000000200067245 */ /* 0x000fe20000201000 */
[----:B------:R-:W-:Y:S02]  /*ec40*/  IMAD.MOV.U32 R5, RZ, RZ, R17 ;  /* 0x000000ffff057224 */ /* 0x000fe400078e0011 */
[----:B------:R-:W1:Y:S01]  /*ec50*/  LDC R10, c[0x0][0x618] ;  /* 0x00018600ff0a7b82 */ /* 0x000e620000000800 */
[----:B------:R-:W-:-:S02]  /*ec60*/  IMAD.X R3, RZ, RZ, ~R3, P0 ;  /* 0x000000ffff037224 */ /* 0x000fc400000e0e03 */
[----:B------:R-:W-:Y:S01]  /*ec70*/  FMUL R9, R6, UR4 ;  /* 0x0000000406097c20 */ /* 0x000fe20008400000 */
[----:B------:R-:W-:Y:S01]  /*ec80*/  IMAD.WIDE.U32 R4, R7, R14, R4 ;  /* 0x0000000e07047225 */ /* 0x000fe200078e0004 */
[----:B------:R-:W-:-:S03]  /*ec90*/  ULDC UR4, c[0x0][0x154] ;  /* 0x0000550000047ab9 */ /* 0x000fc60000000800 */
[----:B------:R-:W-:Y:S01]  /*eca0*/  IMAD R6, R3, R14, RZ ;  /* 0x0000000e03067224 */ /* 0x000fe200078e02ff */
[----:B------:R-:W2:Y:S01]  /*ecb0*/  LDC R13, c[0x0][0x144] ;  /* 0x00005100ff0d7b82 */ /* 0x000ea20000000800 */
[----:B------:R-:W3:Y:S02]  /*ecc0*/  F2I.U32.TRUNC.NTZ R9, R9 ;  /* 0x0000000900097305 */ /* 0x000ee4000020f000 */
[----:B------:R-:W-:Y:S02]  /*ecd0*/  IMAD R3, R7, R15, R6 ;  /* 0x0000000f07037224 */ /* 0x000fe400078e0206 */
[----:B------:R-:W-:Y:S02]  /*ece0*/  IMAD.MOV.U32 R6, RZ, RZ, -0x1 ;  /* 0xffffffffff067424 */ /* 0x000fe400078e00ff */
[----:B------:R-:W-:Y:S01]  /*ecf0*/  IMAD.IADD R3, R5, 0x1, R3 ;  /* 0x0000000105037824 */ /* 0x000fe200078e0203 */
[----:B------:R-:W4:Y:S01]  /*ed00*/  LDC R12, c[0x0][0x608] ;  /* 0x00018200ff0c7b82 */ /* 0x000f220000000800 */
[----:B------:R-:W-:-:S02]  /*ed10*/  I2FP.F32.U32 R5, R0 ;  /* 0x0000000000057245 */ /* 0x000fc40000201000 */
[----:B0-----:R-:W-:-:S03]  /*ed20*/  ISETP.NE.U32.AND P0, PT, R20, RZ, PT ;  /* 0x000000ff1400720c */ /* 0x001fc60003f05070 */
[----:B------:R-:W-:Y:S01]  /*ed30*/  FMUL R5, R5, UR4 ;  /* 0x0000000405057c20 */ /* 0x000fe20008400000 */
[----:B------:R-:W-:Y:S01]  /*ed40*/  ISETP.NE.AND.EX P0, PT, R21, RZ, PT, P0 ;  /* 0x000000ff1500720c */ /* 0x000fe20003f05300 */
[----:B------:R-:W0:Y:S01]  /*ed50*/  LDC R7, c[0x0][0x658] ;  /* 0x00019600ff077b82 */ /* 0x000e220000000800 */
[-C--:B-1----:R-:W-:Y:S01]  /*ed60*/  SHF.R.U64 R8, R4, R10.reuse, R3 ;  /* 0x0000000a04087219 */ /* 0x082fe20000001203 */
[----:B---3--:R-:W-:Y:S01]  /*ed70*/  IMAD.MOV R4, RZ, RZ, -R9 ;  /* 0x000000ffff047224 */ /* 0x008fe200078e0a09 */
[----:B------:R-:W-:Y:S02]  /*ed80*/  SHF.R.U32.HI R3, RZ, R10, R3 ;  /* 0x0000000aff037219 */ /* 0x000fe40000011603 */
[----:B------:R1:W3:Y:S03]  /*ed90*/  F2I.U32.TRUNC.NTZ R10, R5 ;  /* 0x00000005000a7305 */ /* 0x0002e6000020f000 */
[----:B------:R-:W1:Y:S01]  /*eda0*/  LDC R17, c[0x0][0x148] ;  /* 0x00005200ff117b82 */ /* 0x000e620000000800 */
[----:B--2---:R-:W-:-:S02]  /*edb0*/  IMAD R19, R13, R4, R2 ;  /* 0x000000040d137224 */ /* 0x004fc400078e0202 */
[----:B------:R-:W-:-:S05]  /*edc0*/  IMAD.MOV.U32 R4, RZ, RZ, 0x1 ;  /* 0x00000001ff047424 */ /* 0x000fca00078e00ff */
[----:B------:R-:W2:Y:S01]  /*edd0*/  LDC R14, c[0x0][0x600] ;  /* 0x00018000ff0e7b82 */ /* 0x000ea20000000800 */
[-CC-:B----4-:R-:W-:Y:S02]  /*ede0*/  SHF.R.U64 R13, R8, R12.reuse, R3.reuse ;  /* 0x0000000c080d7219 */ /* 0x190fe40000001203 */
[----:B------:R-:W-:-:S05]  /*edf0*/  SHF.R.U32.HI R2, RZ, R12, R3 ;  /* 0x0000000cff027219 */ /* 0x000fca0000011603 */
[----:B------:R-:W4:Y:S01]  /*ee00*/  LDC R16, c[0x0][0x648] ;  /* 0x00019200ff107b82 */ /* 0x000f220000000800 */
[-CC-:B0-----:R-:W-:Y:S02]  /*ee10*/  SHF.R.U64 R15, R13, R7.reuse, R2.reuse ;  /* 0x000000070d0f7219 */ /* 0x181fe40000001202 */
[-C--:B------:R-:W-:Y:S02]  /*ee20*/  SHF.L.U32 R6, R6, R7.reuse, RZ ;  /* 0x0000000706067219 */ /* 0x080fe400000006ff */
[-C--:B------:R-:W-:Y:S01]  /*ee30*/  SHF.R.U32.HI R3, RZ, R7.reuse, R2 ;  /* 0x00000007ff037219 */ /* 0x080fe20000011602 */
[----:B------:R-:W-:Y:S01]  /*ee40*/  IMAD.MOV.U32 R2, RZ, RZ, R15 ;  /* 0x000000ffff027224 */ /* 0x000fe200078e000f */
[----:B------:R-:W-:Y:S01]  /*ee50*/  SHF.L.U32 R12, R4, R7, RZ ;  /* 0x00000007040c7219 */ /* 0x000fe200000006ff */
[----:B------:R-:W0:Y:S01]  /*ee60*/  LDC R18, c[0x0][0x638] ;  /* 0x00018e00ff127b82 */ /* 0x000e220000000800 */
[----:B------:R-:W-:-:S07]  /*ee70*/  LOP3.LUT R22, RZ, R6, RZ, 0x33, !PT ;  /* 0x00000006ff167212 */ /* 0x000fce00078e33ff */
        /* <DEDUP_REMOVED lines=12> */
.L_x_296:
[----:B----4-:R-:W-:Y:S01]  /*ef40*/  SHF.R.U64 R3, R2, R16, R3 ;  /* 0x0000001002037219 */ /* 0x010fe20000001203 */
[----:B--2---:R-:W-:Y:S01]  /*ef50*/  VIADD R5, R14, 0xffffffff ;  /* 0xffffffff0e057836 */ /* 0x004fe20000000000 */
[----:B------:R-:W-:Y:S01]  /*ef60*/  LOP3.LUT R2, R13, R22, RZ, 0xc0, !PT ;  /* 0x000000160d027212 */ /* 0x000fe200078ec0ff */
[----:B------:R-:W-:Y:S02]  /*ef70*/  IMAD.MOV R10, RZ, RZ, -R10 ;  /* 0x000000ffff0a7224 */ /* 0x000fe400078e0a0a */
[----:B------:R-:W-:Y:S02]  /*ef80*/  IMAD.MOV R4, RZ, RZ, -R3 ;  /* 0x000000ffff047224 */ /* 0x000fe400078e0a03 */
[----:B------:R-:W-:Y:S01]  /*ef90*/  IMAD R2, R12, R3, R2 ;  /* 0x000000030c027224 */ /* 0x000fe200078e0202 */
[----:B------:R-:W-:Y:S01]  /*efa0*/  LOP3.LUT R3, R8, R5, RZ, 0xc0, !PT ;  /* 0x0000000508037212 */ /* 0x000fe200078ec0ff */
[----:B------:R-:W-:Y:S02]  /*efb0*/  @P2 IMAD R19, R17, R10, R0 ;  /* 0x0000000a11132224 */ /* 0x000fe400078e0200 */
[----:B0-----:R-:W-:-:S02]  /*efc0*/  IMAD R0, R4, R18, R15 ;  /* 0x0000001204007224 */ /* 0x001fc400078e020f */
[----:B------:R-:W-:Y:S02]  /*efd0*/  IMAD R5, R2, R23, R19 ;  /* 0x0000001702057224 */ /* 0x000fe400078e0213 */
[----:B------:R-:W-:Y:S02]  /*efe0*/  IMAD R0, R0, R14, R3 ;  /* 0x0000000e00007224 */ /* 0x000fe400078e0203 */
[----:B------:R-:W-:-:S03]  /*eff0*/  IMAD.MOV.U32 R4, RZ, RZ, 0x1 ;  /* 0x00000001ff047424 */ /* 0x000fc600078e00ff */
[----:B------:R-:W-:Y:S02]  /*f000*/  SEL R6, R0, R5, !P2 ;  /* 0x0000000500067207 */ /* 0x000fe40005000000 */
[----:B------:R-:W-:-:S07]  /*f010*/  SEL R5, R5, R0, !P2 ;  /* 0x0000000005057207 */ /* 0x000fce0005000000 */
.L_x_294:
[----:B------:R-:W-:-:S08]  /*f020*/  NOP ;  /* 0x0000000000007918 */ /* 0x000fd00000000000 */
[----:B------:R-:W0:-:S00]  /*f030*/  USETMAXREG.DEALLOC.CTAPOOL 0x28 ;  /* 0x00000028000079c8 */ /* 0x000e0000080e0500 */
[----:B------:R-:W-:-:S13]  /*f040*/  ISETP.NE.AND P0, PT, RZ, UR8, PT ;  /* 0x00000008ff007c0c */ /* 0x000fda000bf05270 */
[----:B------:R-:W-:Y:S05]  /*f050*/  @P0 EXIT ;  /* 0x000000000000094d */ /* 0x000fea0003800000 */
[----:B0-----:R-:W-:Y:S01]  /*f060*/  LOP3.LUT P0, RZ, R4, 0xff, RZ, 0xc0, !PT ;  /* 0x000000ff04ff7812 */ /* 0x001fe2000780c0ff */
[----:B------:R-:W-:Y:S02]  /*f070*/  IMAD.MOV.U32 R0, RZ, RZ, 0x1 ;  /* 0x00000001ff007424 */ /* 0x000fe400078e00ff */
[----:B------:R-:W-:-:S10]  /*f080*/  IMAD.MOV.U32 R8, RZ, RZ, RZ ;  /* 0x000000ffff087224 */ /* 0x000fd400078e00ff */
[----:B------:R-:W-:Y:S05]  /*f090*/  @!P0 BRA `(.L_x_297) ;  /* 0x0000000c00588947 */ /* 0x000fea0003800000 */
[----:B------:R-:W0:Y:S01]  /*f0a0*/  S2R R2, SR_TID.X ;  /* 0x0000000000027919 */ /* 0x000e220000002100 */
[----:B------:R-:W-:Y:S01]  /*f0b0*/  ULDC UR4, c[0x0][0x28c] ;  /* 0x0000a30000047ab9 */ /* 0x000fe20000000800 */
[----:B------:R-:W-:Y:S01]  /*f0c0*/  ULDC UR6, c[0x0][0x658] ;  /* 0x0001960000067ab9 */ /* 0x000fe20000000800 */
[----:B------:R-:W-:Y:S01]  /*f0d0*/  UIADD3 UR10, UR4, 0x7f, URZ ;  /* 0x0000007f040a7890 */ /* 0x000fe2000fffe03f */
[----:B------:R-:W-:Y:S01]  /*f0e0*/  BSSY B0, `(.L_x_297) ;  /* 0x00000d1000007945 */ /* 0x000fe20003800000 */
[----:B------:R-:W-:Y:S01]  /*f0f0*/  UMOV UR7, 0xffffffff ;  /* 0xffffffff00077882 */ /* 0x000fe20000000000 */
[----:B------:R-:W-:Y:S01]  /*f100*/  ULDC UR5, c[0x0][0x600] ;  /* 0x0001800000057ab9 */ /* 0x000fe20000000800 */
[----:B------:R-:W-:Y:S01]  /*f110*/  UMOV UR9, 0x1 ;  /* 0x0000000100097882 */ /* 0x000fe20000000000 */
[----:B------:R-:W-:Y:S01]  /*f120*/  USHF.L.U32 UR7, UR7, UR6, URZ ;  /* 0x0000000607077299 */ /* 0x000fe2000800063f */
[----:B------:R-:W-:Y:S01]  /*f130*/  IMAD.MOV.U32 R9, RZ, RZ, 0x1 ;  /* 0x00000001ff097424 */ /* 0x000fe200078e00ff */
[----:B------:R-:W-:Y:S01]  /*f140*/  UIADD3 UR4, UR5, -0x1, URZ ;  /* 0xffffffff05047890 */ /* 0x000fe2000fffe03f */
[----:B------:R-:W-:Y:S01]  /*f150*/  IMAD.MOV.U32 R0, RZ, RZ, 0x1 ;  /* 0x00000001ff007424 */ /* 0x000fe200078e00ff */
[----:B------:R-:W-:Y:S01]  /*f160*/  USHF.R.S32.HI UR11, URZ, 0x1f, UR10 ;  /* 0x0000001f3f0b7899 */ /* 0x000fe2000801140a */
[----:B------:R-:W-:Y:S01]  /*f170*/  IMAD.MOV.U32 R8, RZ, RZ, RZ ;  /* 0x000000ffff087224 */ /* 0x000fe200078e00ff */
[----:B------:R-:W-:Y:S01]  /*f180*/  ULDC UR8, c[0x0][0xc] ;  /* 0x0000030000087ab9 */ /* 0x000fe20000000800 */
[----:B------:R-:W-:-:S02]  /*f190*/  USHF.L.U32 UR5, UR9, UR6, URZ ;  /* 0x0000000609057299 */ /* 0x000fc4000800063f */
[----:B------:R-:W-:Y:S01]  /*f1a0*/  ULEA.HI UR11, UR11, UR10, URZ, 0x7 ;  /* 0x0000000a0b0b7291 */ /* 0x000fe2000f8f383f */
[----:B------:R-:W-:Y:S01]  /*f1b0*/  ULDC UR9, c[0x0][0x10] ;  /* 0x0000040000097ab9 */ /* 0x000fe20000000800 */
[----:B------:R-:W-:Y:S02]  /*f1c0*/  ULOP3.LUT UR6, URZ, UR7, URZ, 0x33, !UPT ;  /* 0x000000073f067292 */ /* 0x000fe4000f8e333f */
[----:B------:R-:W-:Y:S01]  /*f1d0*/  UIMAD.WIDE.U32 UR8, UR8, UR9, URZ ;  /* 0x00000009080872a5 */ /* 0x000fe2000f8e003f */
[----:B------:R-:W-:Y:S01]  /*f1e0*/  ULDC UR7, c[0x0][0x14] ;  /* 0x0000050000077ab9 */ /* 0x000fe20000000800 */
[----:B------:R-:W-:Y:S02]  /*f1f0*/  USHF.R.S32.HI UR20, URZ, 0x7, UR11 ;  /* 0x000000073f147899 */ /* 0x000fe4000801140b */
[----:B------:R-:W-:Y:S02]  /*f200*/  UIMAD.WIDE.U32 UR22, UR8, UR7, URZ ;  /* 0x00000007081672a5 */ /* 0x000fe4000f8e003f */
[----:B------:R-:W-:-:S02]  /*f210*/  UIMAD UR18, UR9, UR7, URZ ;  /* 0x00000007091272a4 */ /* 0x000fc4000f8e023f */
[----:B------:R-:W-:Y:S01]  /*f220*/  ULOP3.LUT UR26, UR13, 0x2, URZ, 0xfc, !UPT ;  /* 0x000000020d1a7892 */ /* 0x000fe2000f8efc3f */
[C---:B0-----:R-:W-:Y:S01]  /*f230*/  LOP3.LUT P3, RZ, R2.reuse, 0x7f, RZ, 0xc0, !PT ;  /* 0x0000007f02ff7812 */ /* 0x041fe2000786c0ff */
[----:B------:R-:W-:Y:S01]  /*f240*/  UIADD3 UR18, UR23, UR18, URZ ;  /* 0x0000001217127290 */ /* 0x000fe2000fffe03f */
[----:B------:R-:W-:Y:S01]  /*f250*/  LOP3.LUT P0, RZ, R2, 0x1f, RZ, 0xc0, !PT ;  /* 0x0000001f02ff7812 */ /* 0x000fe2000780c0ff */
[----:B------:R-:W-:Y:S01]  /*f260*/  UIADD3 UR27, UR20, 0x1, URZ ;  /* 0x00000001141b7890 */ /* 0x000fe2000fffe03f */
[----:B------:R-:W-:Y:S02]  /*f270*/  ULDC.64 UR24, c[0x0][0x198] ;  /* 0x0000660000187ab9 */ /* 0x000fe40000000a00 */
[----:B------:R-:W-:-:S13]  /*f280*/  PLOP3.LUT P0, PT, P0, P3, PT, 0x8a, 0x0 ;  /* 0x000000000000781c */ /* 0x000fda0000707172 */
.L_x_309:
[----:B------:R-:W-:-:S03]  /*f290*/  UMOV UR7, 0xffffffff ;  /* 0xffffffff00077882 */ /* 0x000fc60000000000 */
[----:B------:R-:W-:Y:S05]  /*f2a0*/  BRA.DIV UR7, `(.L_x_298) ;  /* 0x00000012073c7947 */ /* 0x000fea000b800000 */
[----:B------:R-:W-:-:S13]  /*f2b0*/  ELECT P1, URZ, PT ;  /* 0x00000000003f782f */ /* 0x000fda0003820000 */
.L_x_323:
[----:B------:R-:W0:Y:S01]  /*f2c0*/  LDC R2, c[0x0][0x28c] ;  /* 0x0000a300ff027b82 */ /* 0x000e220000000800 */
[----:B------:R-:W-:Y:S01]  /*f2d0*/  BSSY B1, `(.L_x_299) ;  /* 0x0000038000017945 */ /* 0x000fe20003800000 */
[----:B0-----:R-:W-:-:S13]  /*f2e0*/  ISETP.LT.OR P1, PT, R2, 0x1, !P1 ;  /* 0x000000010200780c */ /* 0x001fda0004f21670 */
[----:B------:R-:W-:Y:S05]  /*f2f0*/  @P1 BRA `(.L_x_300) ;  /* 0x0000000000d41947 */ /* 0x000fea0003800000 */
[----:B------:R-:W-:Y:S02]  /*f300*/  IMAD.SHL.U32 R6, R6, 0x100, RZ ;  /* 0x0000010006067824 */ /* 0x000fe400078e00ff */
[----:B------:R-:W-:Y:S02]  /*f310*/  IMAD.SHL.U32 R7, R5, 0x80, RZ ;  /* 0x0000008005077824 */ /* 0x000fe400078e00ff */
[----:B------:R-:W-:Y:S02]  /*f320*/  IMAD.MOV.U32 R12, RZ, RZ, RZ ;  /* 0x000000ffff0c7224 */ /* 0x000fe400078e00ff */
[----:B------:R-:W-:Y:S02]  /*f330*/  IMAD.U32 R14, RZ, RZ, UR27 ;  /* 0x0000001bff0e7e24 */ /* 0x000fe4000f8e00ff */
[----:B------:R-:W-:Y:S02]  /*f340*/  IMAD.MOV.U32 R2, RZ, RZ, R0 ;  /* 0x000000ffff027224 */ /* 0x000fe400078e0000 */
[----:B------:R-:W-:-:S07]  /*f350*/  IMAD.MOV.U32 R3, RZ, RZ, R8 ;  /* 0x000000ffff037224 */ /* 0x000fce00078e0008 */
.L_x_304:
[----:B------:R-:W0:Y:S01]  /*f360*/  S2R R5, SR_CgaCtaId ;  /* 0x0000000000057919 */ /* 0x000e220000008800 */
[----:B------:R-:W-:-:S04]  /*f370*/  MOV R4, 0x400 ;  /* 0x0000040000047802 */ /* 0x000fc80000000f00 */
[----:B0-----:R-:W-:Y:S02]  /*f380*/  LEA R10, R5, R4, 0x18 ;  /* 0x00000004050a7211 */ /* 0x001fe400078ec0ff */
[----:B------:R-:W-:Y:S01]  /*f390*/  SHF.L.U32 R4, R2, 0x1f, RZ ;  /* 0x0000001f02047819 */ /* 0x000fe200000006ff */
[----:B------:R-:W0:Y:S02]  /*f3a0*/  @!P3 LDC R5, c[0x0][0x500] ;  /* 0x00014000ff05bb82 */ /* 0x000e240000000800 */
[----:B------:R-:W-:-:S04]  /*f3b0*/  IMAD R13, R3, 0x8, R10 ;  /* 0x00000008030d7824 */ /* 0x000fc800078e020a */
[----:B------:R-:W1:Y:S02]  /*f3c0*/  SYNCS.PHASECHK.TRANS64.TRYWAIT P1, [R13+URZ+0x38], R4 ;  /* 0x000038040d0075a7 */ /* 0x000e64000802017f */
[----:B-1----:R-:W-:Y:S05]  /*f3d0*/  @!P1 BRA `(.L_x_301) ;  /* 0x0000001000109947 */ /* 0x002fea0003800000 */
.L_x_324:
[----:B------:R-:W-:Y:S01]  /*f3e0*/  UPRMT UR7, UR26, 0x9910, URZ ;  /* 0x000099101a077896 */ /* 0x000fe2000800003f */
[----:B0-----:R0:W-:Y:S03]  /*f3f0*/  @!P3 SYNCS.ARRIVE.TRANS64 RZ, [R13+URZ], R5 ;  /* 0x000000050dffb9a7 */ /* 0x0011e6000800003f */
[----:B------:R-:W-:-:S06]  /*f400*/  UISETP.NE.AND UP0, UPT, UR7, 0x2, UPT ;  /* 0x000000020700788c */ /* 0x000fcc000bf05270 */
[----:B------:R-:W-:-:S13]  /*f410*/  PLOP3.LUT P1, PT, PT, PT, UP0, 0x80, 0x0 ;  /* 0x000000000000781c */ /* 0x000fda0003f2f008 */
[----:B0-----:R-:W-:Y:S05]  /*f420*/  @P1 BRA `(.L_x_302) ;  /* 0x0000000000041947 */ /* 0x001fea0003800000 */
[----:B------:R-:W-:Y:S01]  /*f430*/  BPT.TRAP 0x1 ;  /* 0x000000040000795c */ /* 0x000fe20000300000 */
.L_x_302:
[----:B------:R-:W-:Y:S05]  /*f440*/  @P0 BRA `(.L_x_303) ;  /* 0x0000000000040947 */ /* 0x000fea0003800000 */
[----:B------:R-:W-:Y:S01]  /*f450*/  BPT.TRAP 0x1 ;  /* 0x000000040000795c */ /* 0x000fe20000300000 */
.L_x_303:
[--C-:B-1----:R-:W-:Y:S01]  /*f460*/  IMAD R4, R3, 0x4000, R10.reuse ;  /* 0x0000400003047824 */ /* 0x102fe200078e020a */
[----:B------:R-:W-:Y:S01]  /*f470*/  R2UR UR9, R13 ;  /* 0x000000000d0972ca */ /* 0x000fe200000e0000 */
[----:B------:R-:W-:Y:S01]  /*f480*/  IMAD R10, R3, 0x8000, R10 ;  /* 0x00008000030a7824 */ /* 0x000fe200078e020a */
[----:B------:R-:W-:Y:S01]  /*f490*/  UIADD3 UR14, UP0, UR24, 0xf0, URZ ;  /* 0x000000f0180e7890 */ /* 0x000fe2000ff1e03f */
[----:B------:R-:W-:Y:S01]  /*f4a0*/  VIADD R14, R14, 0xffffffff ;  /* 0xffffffff0e0e7836 */ /* 0x000fe20000000000 */
[----:B------:R-:W-:Y:S01]  /*f4b0*/  R2UR UR7, R4 ;  /* 0x00000000040772ca */ /* 0x000fe200000e0000 */
[----:B------:R-:W-:Y:S01]  /*f4c0*/  UIADD3 UR28, UP1, UR24, 0x1f0, URZ ;  /* 0x000001f0181c7890 */ /* 0x000fe2000ff3e03f */
[----:B------:R-:W-:Y:S01]  /*f4d0*/  R2UR UR8, R10 ;  /* 0x000000000a0872ca */ /* 0x000fe200000e0000 */
[----:B------:R-:W-:Y:S01]  /*f4e0*/  UIADD3.X UR15, URZ, UR25, URZ, UP0, !UPT ;  /* 0x000000193f0f7290 */ /* 0x000fe200087fe43f */
[----:B------:R-:W-:Y:S01]  /*f4f0*/  R2UR UR11, R7 ;  /* 0x00000000070b72ca */ /* 0x000fe200000e0000 */
[----:B------:R-:W-:Y:S01]  /*f500*/  VIADD R3, R3, 0x1 ;  /* 0x0000000103037836 */ /* 0x000fe20000000000 */
[----:B------:R-:W-:Y:S01]  /*f510*/  R2UR UR10, R12 ;  /* 0x000000000c0a72ca */ /* 0x000fe200000e0000 */
[----:B------:R-:W-:Y:S01]  /*f520*/  UIADD3.X UR29, URZ, UR25, URZ, UP1, !UPT ;  /* 0x000000193f1d7290 */ /* 0x000fe20008ffe43f */
[----:B------:R-:W-:Y:S01]  /*f530*/  R2UR UR12, R11 ;  /* 0x000000000b0c72ca */ /* 0x000fe200000e0000 */
[----:B------:R-:W-:Y:S01]  /*f540*/  UMOV UR16, 0x0 ;  /* 0x0000000000107882 */ /* 0x000fe20000000000 */
[----:B------:R-:W-:Y:S01]  /*f550*/  R2UR UR21, R6 ;  /* 0x00000000061572ca */ /* 0x000fe200000e0000 */
[----:B------:R-:W-:Y:S01]  /*f560*/  UMOV UR17, 0x10000000 ;  /* 0x1000000000117882 */ /* 0x000fe20000000000 */
[----:B------:R-:W-:Y:S01]  /*f570*/  ISETP.GT.AND P4, PT, R14, 0x1, PT ;  /* 0x000000010e00780c */ /* 0x000fe20003f84270 */
[----:B------:R-:W-:Y:S01]  /*f580*/  UIADD3 UR7, UR7, 0x180, URZ ;  /* 0x0000018007077890 */ /* 0x000fe2000fffe03f */
[----:B------:R-:W-:Y:S01]  /*f590*/  ISETP.NE.AND P1, PT, R3, 0x7, PT ;  /* 0x000000070300780c */ /* 0x000fe20003f25270 */
[----:B------:R-:W-:Y:S01]  /*f5a0*/  UIADD3 UR19, UR8, 0x1c180, URZ ;  /* 0x0001c18008137890 */ /* 0x000fe2000fffe03f */
[----:B------:R-:W-:-:S02]  /*f5b0*/  VIADD R12, R12, 0x80 ;  /* 0x000000800c0c7836 */ /* 0x000fc40000000000 */
[----:B------:R-:W-:Y:S02]  /*f5c0*/  SEL R5, RZ, 0x1, P1 ;  /* 0x00000001ff057807 */ /* 0x000fe40000800000 */
[----:B------:R-:W-:Y:S01]  /*f5d0*/  UMOV UR8, UR7 ;  /* 0x0000000700087c82 */ /* 0x000fe20008000000 */
[----:B------:R-:W-:Y:S01]  /*f5e0*/  SEL R3, R3, RZ, P1 ;  /* 0x000000ff03037207 */ /* 0x000fe20000800000 */
[----:B------:R0:W-:Y:S01]  /*f5f0*/  UTMALDG.3D [UR8], [UR14], desc[UR16] ;  /* 0x000010080e0075b4 */ /* 0x0001e20008011000 */
[----:B------:R-:W-:Y:S01]  /*f600*/  LOP3.LUT R2, R2, R5, RZ, 0x3c, !PT ;  /* 0x0000000502027212 */ /* 0x000fe200078e3cff */
[----:B0-----:R-:W-:Y:S01]  /*f610*/  UMOV UR8, UR19 ;  /* 0x0000001300087c82 */ /* 0x001fe20008000000 */
[----:B------:R-:W-:Y:S02]  /*f620*/  UMOV UR11, UR21 ;  /* 0x00000015000b7c82 */ /* 0x000fe40008000000 */
[----:B------:R0:W-:Y:S02]  /*f630*/  UTMALDG.3D [UR8], [UR28], desc[UR16] ;  /* 0x000010081c0075b4 */ /* 0x0001e40008011000 */
[----:B0-----:R-:W-:Y:S05]  /*f640*/  @P4 BRA `(.L_x_304) ;  /* 0xfffffffc00444947 */ /* 0x001fea000383ffff */
.L_x_300:
[----:B------:R-:W-:Y:S05]  /*f650*/  BSYNC B1 ;  /* 0x0000000000017941 */ /* 0x000fea0003800000 */
.L_x_299:
[----:B------:R-:W2:Y:S01]  /*f660*/  LDL.LU R15, [R1+0x70] ;  /* 0x00007000010f7983 */ /* 0x000ea20000300800 */
[----:B------:R-:W-:Y:S01]  /*f670*/  LOP3.LUT P5, RZ, R9, 0xff, RZ, 0xc0, !PT ;  /* 0x000000ff09ff7812 */ /* 0x000fe200078ac0ff */
[----:B------:R-:W-:Y:S01]  /*f680*/  VIADD R8, R8, UR20 ;  /* 0x0000001408087c36 */ /* 0x000fe20008000000 */
[----:B------:R-:W-:Y:S01]  /*f690*/  ULDC.64 UR8, c[0x0][0x650] ;  /* 0x0001940000087ab9 */ /* 0x000fe20000000a00 */
[----:B------:R-:W3:Y:S01]  /*f6a0*/  LDL.LU R13, [R1+0x74] ;  /* 0x00007400010d7983 */ /* 0x000ee20000300800 */
[----:B------:R-:W-:Y:S01]  /*f6b0*/  IMAD.U32 R6, RZ, RZ, UR20 ;  /* 0x00000014ff067e24 */ /* 0x000fe2000f8e00ff */
[----:B------:R-:W-:Y:S01]  /*f6c0*/  UISETP.GE.U32.AND UP0, UPT, UR20, 0x7, UPT ;  /* 0x000000071400788c */ /* 0x000fe2000bf06070 */
[C---:B------:R-:W-:Y:S01]  /*f6d0*/  ISETP.GT.U32.AND P1, PT, R8.reuse, 0x6, PT ;  /* 0x000000060800780c */ /* 0x040fe20003f24070 */
[----:B------:R-:W-:Y:S01]  /*f6e0*/  IMAD.WIDE.U32 R2, R8, 0x24924925, RZ ;  /* 0x2492492508027825 */ /* 0x000fe200078e00ff */
[----:B------:R-:W-:Y:S01]  /*f6f0*/  BSSY B1, `(.L_x_305) ;  /* 0x000006d000017945 */ /* 0x000fe20003800000 */
[----:B------:R-:W-:-:S02]  /*f700*/  PRMT R9, RZ, 0x7610, R9 ;  /* 0x00007610ff097816 */ /* 0x000fc40000000009 */
[----:B------:R-:W-:Y:S01]  /*f710*/  ISETP.LT.U32.AND P1, PT, R6, 0x7, P1 ;  /* 0x000000070600780c */ /* 0x000fe20000f21070 */
[----:B------:R-:W-:Y:S01]  /*f720*/  IMAD.IADD R2, R8, 0x1, -R3 ;  /* 0x0000000108027824 */ /* 0x000fe200078e0a03 */
[----:B------:R-:W0:Y:S01]  /*f730*/  @P5 S2R R5, SR_CgaCtaId ;  /* 0x0000000000055919 */ /* 0x000e220000008800 */
[----:B------:R-:W-:Y:S01]  /*f740*/  @P5 MOV R4, 0x400 ;  /* 0x0000040000045802 */ /* 0x000fe20000000f00 */
[----:B------:R-:W-:Y:S01]  /*f750*/  IMAD.MOV.U32 R6, RZ, RZ, -0x1 ;  /* 0xffffffffff067424 */ /* 0x000fe200078e00ff */
[----:B------:R-:W-:Y:S01]  /*f760*/  PLOP3.LUT P4, PT, PT, PT, UP0, 0x80, 0x0 ;  /* 0x000000000000781c */ /* 0x000fe20003f8f008 */
[----:B------:R-:W-:Y:S01]  /*f770*/  IMAD.MOV.U32 R11, RZ, RZ, -0x1 ;  /* 0xffffffffff0b7424 */ /* 0x000fe200078e00ff */
[----:B------:R-:W-:-:S04]  /*f780*/  LEA.HI R2, R2, R3, RZ, 0x1f ;  /* 0x0000000302027211 */ /* 0x000fc800078ff8ff */
[--C-:B------:R-:W-:Y:S02]  /*f790*/  SHF.R.U32.HI R3, RZ, 0x2, R2.reuse ;  /* 0x00000002ff037819 */ /* 0x100fe40000011602 */
[----:B------:R-:W-:-:S03]  /*f7a0*/  PRMT R2, RZ, 0x7610, R2 ;  /* 0x00007610ff027816 */ /* 0x000fc60000000002 */
[----:B------:R-:W-:Y:S01]  /*f7b0*/  IMAD R8, R3, -0x7, R8 ;  /* 0xfffffff903087824 */ /* 0x000fe200078e0208 */
[----:B0-----:R-:W-:Y:S02]  /*f7c0*/  @P5 LEA R4, R5, R4, 0x18 ;  /* 0x0000000405045211 */ /* 0x001fe400078ec0ff */
[----:B------:R-:W-:Y:S02]  /*f7d0*/  SEL R5, RZ, 0x1, !P1 ;  /* 0x00000001ff057807 */ /* 0x000fe40004800000 */
[----:B------:R0:W-:Y:S02]  /*f7e0*/  @P5 SYNCS.ARRIVE.TRANS64.A1T0 RZ, [R4+URZ+0x88], RZ ;  /* 0x000088ff04ff59a7 */ /* 0x0001e4000810003f */
[----:B------:R-:W-:Y:S01]  /*f7f0*/  LOP3.LUT R0, R0, R5, RZ, 0x3c, !PT ;  /* 0x0000000500007212 */ /* 0x000fe200078e3cff */
[----:B------:R-:W-:-:S03]  /*f800*/  IMAD.MOV.U32 R5, RZ, RZ, -0x1 ;  /* 0xffffffffff057424 */ /* 0x000fc600078e00ff */
[----:B------:R-:W-:Y:S02]  /*f810*/  @P4 LOP3.LUT R0, R0, 0x1, R3, 0x78, !PT ;  /* 0x0000000100004812 */ /* 0x000fe400078e7803 */
[----:B---3--:R-:W-:-:S04]  /*f820*/  IADD3 R13, P1, R13, UR22, RZ ;  /* 0x000000160d0d7c10 */ /* 0x008fc8000ff3e0ff */
[----:B--2---:R-:W-:Y:S01]  /*f830*/  IADD3.X R15, R15, UR18, RZ, P1, !PT ;  /* 0x000000120f0f7c10 */ /* 0x004fe20008ffe4ff */
[----:B------:R0:W-:Y:S01]  /*f840*/  STL [R1+0x74], R13 ;  /* 0x0000740d01007387 */ /* 0x0001e20000100800 */
[----:B------:R-:W-:-:S03]  /*f850*/  ISETP.GE.U32.AND P1, PT, R13, UR8, PT ;  /* 0x000000080d007c0c */ /* 0x000fc6000bf26070 */
[----:B------:R0:W-:Y:S01]  /*f860*/  STL [R1+0x70], R15 ;  /* 0x0000700f01007387 */ /* 0x0001e20000100800 */
[----:B------:R-:W-:-:S13]  /*f870*/  ISETP.GE.U32.AND.EX P1, PT, R15, UR9, PT, P1 ;  /* 0x000000090f007c0c */ /* 0x000fda000bf26110 */
[----:B0-----:R-:W-:Y:S05]  /*f880*/  @P1 BRA `(.L_x_306) ;  /* 0x00000004004c1947 */ /* 0x001fea0003800000 */
[----:B------:R-:W-:Y:S01]  /*f890*/  ULDC.64 UR8, c[0x0][0x628] ;  /* 0x00018a0000087ab9 */ /* 0x000fe20000000a00 */
[----:B------:R-:W0:Y:S01]  /*f8a0*/  S2R R12, SR_CTAID.X ;  /* 0x00000000000c7919 */ /* 0x000e220000002500 */
[----:B------:R-:W-:Y:S01]  /*f8b0*/  ISETP.NE.U32.AND P1, PT, RZ, UR8, PT ;  /* 0x00000008ff007c0c */ /* 0x000fe2000bf25070 */
[----:B------:R-:W-:Y:S01]  /*f8c0*/  ULDC UR10, c[0x0][0x630] ;  /* 0x00018c00000a7ab9 */ /* 0x000fe20000000800 */
[----:B------:R-:W-:Y:S01]  /*f8d0*/  IMAD.MOV.U32 R2, RZ, RZ, R13 ;  /* 0x000000ffff027224 */ /* 0x000fe200078e000d */
[----:B------:R-:W1:Y:S01]  /*f8e0*/  S2R R10, SR_CTAID.Y ;  /* 0x00000000000a7919 */ /* 0x000e620000002600 */
[----:B------:R-:W-:Y:S01]  /*f8f0*/  ISETP.NE.AND.EX P1, PT, RZ, UR9, PT, P1 ;  /* 0x00000009ff007c0c */ /* 0x000fe2000bf25310 */
[----:B------:R-:W-:-:S12]  /*f900*/  IMAD.MOV.U32 R3, RZ, RZ, R15 ;  /* 0x000000ffff037224 */ /* 0x000fd800078e000f */
[----:B------:R-:W-:Y:S05]  /*f910*/  @!P1 BRA `(.L_x_307) ;  /* 0x0000000000289947 */ /* 0x000fea0003800000 */
[----:B------:R-:W-:Y:S02]  /*f920*/  ULDC UR7, c[0x0][0x634] ;  /* 0x00018d0000077ab9 */ /* 0x000fe40000000800 */
[----:B------:R-:W-:-:S05]  /*f930*/  IADD3 R7, P1, R13, UR7, RZ ;  /* 0x000000070d077c10 */ /* 0x000fca000ff3e0ff */
[----:B------:R-:W-:-:S04]  /*f940*/  IMAD.X R11, RZ, RZ, R15, P1 ;  /* 0x000000ffff0b7224 */ /* 0x000fc800008e060f */
[----:B------:R-:W-:-:S04]  /*f950*/  IMAD.WIDE.U32 R4, R11, UR8, RZ ;  /* 0x000000080b047c25 */ /* 0x000fc8000f8e00ff */
[----:B------:R-:W-:-:S04]  /*f960*/  IMAD.WIDE.U32 R4, P1, R7, UR9, R4 ;  /* 0x0000000907047c25 */ /* 0x000fc8000f820004 */
[----:B------:R-:W-:-:S04]  /*f970*/  IMAD.WIDE.U32 R6, R7, UR8, RZ ;  /* 0x0000000807067c25 */ /* 0x000fc8000f8e00ff */
[----:B------:R-:W-:Y:S01]  /*f980*/  IMAD.X R3, RZ, RZ, RZ, P1 ;  /* 0x000000ffff037224 */ /* 0x000fe200008e06ff */
[----:B------:R-:W-:Y:S01]  /*f990*/  IADD3 RZ, P1, R7, R4, RZ ;  /* 0x0000000407ff7210 */ /* 0x000fe20007f3e0ff */
[----:B------:R-:W-:-:S04]  /*f9a0*/  IMAD.MOV.U32 R2, RZ, RZ, R5 ;  /* 0x000000ffff027224 */ /* 0x000fc800078e0005 */
[----:B------:R-:W-:-:S08]  /*f9b0*/  IMAD.WIDE.U32.X R2, R11, UR9, R2, P1 ;  /* 0x000000090b027c25 */ /* 0x000fd000088e0402 */
.L_x_307:
[--C-:B------:R-:W-:Y:S01]  /*f9c0*/  SHF.R.U64 R11, R2, UR10, R3.reuse ;  /* 0x0000000a020b7c19 */ /* 0x100fe20008001203 */
[----:B------:R-:W-:Y:S01]  /*f9d0*/  ULDC.64 UR8, c[0x0][0x620] ;  /* 0x0001880000087ab9 */ /* 0x000fe20000000a00 */
[----:B------:R-:W-:Y:S01]  /*f9e0*/  SHF.R.U32.HI R2, RZ, UR10, R3 ;  /* 0x0000000aff027c19 */ /* 0x000fe20008011603 */
[----:B------:R-:W-:Y:S01]  /*f9f0*/  IMAD.MOV.U32 R3, RZ, RZ, R15 ;  /* 0x000000ffff037224 */ /* 0x000fe200078e000f */
[----:B------:R-:W-:Y:S01]  /*fa00*/  IADD3 R5, P1, RZ, -R11, RZ ;  /* 0x8000000bff057210 */ /* 0x000fe20007f3e0ff */
[----:B------:R-:W-:Y:S01]  /*fa10*/  ULDC UR7, c[0x0][0x150] ;  /* 0x0000540000077ab9 */ /* 0x000fe20000000800 */
[----:B0-----:R-:W-:Y:S01]  /*fa20*/  I2FP.F32.U32 R6, R12 ;  /* 0x0000000c00067245 */ /* 0x001fe20000201000 */
[----:B------:R-:W0:Y:S01]  /*fa30*/  LDC R7, c[0x0][0x144] ;  /* 0x00005100ff077b82 */ /* 0x000e220000000800 */
[----:B------:R-:W-:Y:S01]  /*fa40*/  ULDC.64 UR10, c[0x0][0x640] ;  /* 0x00019000000a7ab9 */ /* 0x000fe20000000a00 */
[----:B------:R-:W-:Y:S01]  /*fa50*/  IMAD.X R2, RZ, RZ, ~R2, P1 ;  /* 0x000000ffff027224 */ /* 0x000fe200008e0e02 */
[----:B------:R-:W-:Y:S01]  /*fa60*/  ISETP.NE.U32.AND P1, PT, RZ, UR10, PT ;  /* 0x0000000aff007c0c */ /* 0x000fe2000bf25070 */
[----:B------:R-:W-:Y:S01]  /*fa70*/  FMUL R6, R6, UR7 ;  /* 0x0000000706067c20 */ /* 0x000fe20008400000 */
[----:B------:R-:W-:Y:S01]  /*fa80*/  ULDC UR7, c[0x0][0x618] ;  /* 0x0001860000077ab9 */ /* 0x000fe20000000800 */
[----:B------:R-:W-:Y:S01]  /*fa90*/  IMAD R4, R2, UR8, RZ ;  /* 0x0000000802047c24 */ /* 0x000fe2000f8e02ff */
[----:B------:R-:W-:Y:S01]  /*faa0*/  ISETP.NE.AND.EX P1, PT, RZ, UR11, PT, P1 ;  /* 0x0000000bff007c0c */ /* 0x000fe2000bf25310 */
[----:B------:R-:W-:Y:S01]  /*fab0*/  IMAD.MOV.U32 R2, RZ, RZ, R13 ;  /* 0x000000ffff027224 */ /* 0x000fe200078e000d */
[----:B------:R-:W2:Y:S01]  /*fac0*/  LDC R15, c[0x0][0x148] ;  /* 0x00005200ff0f7b82 */ /* 0x000ea20000000800 */
[----:B------:R-:W3:Y:S02]  /*fad0*/  F2I.U32.TRUNC.NTZ R6, R6 ;  /* 0x0000000600067305 */ /* 0x000ee4000020f000 */
[----:B------:R-:W-:Y:S01]  /*fae0*/  IMAD.WIDE.U32 R2, R5, UR8, R2 ;  /* 0x0000000805027c25 */ /* 0x000fe2000f8e0002 */
[----:B------:R-:W-:-:S03]  /*faf0*/  ULDC UR8, c[0x0][0x154] ;  /* 0x0000550000087ab9 */ /* 0x000fc60000000800 */
[----:B------:R-:W-:Y:S01]  /*fb00*/  IMAD R5, R5, UR9, R4 ;  /* 0x0000000905057c24 */ /* 0x000fe2000f8e0204 */
[----:B------:R-:W-:-:S03]  /*fb10*/  ULDC UR9, c[0x0][0x608] ;  /* 0x0001820000097ab9 */ /* 0x000fc60000000800 */
[----:B------:R-:W-:-:S05]  /*fb20*/  IMAD.IADD R3, R3, 0x1, R5 ;  /* 0x0000000103037824 */ /* 0x000fca00078e0205 */
[----:B------:R-:W-:Y:S01]  /*fb30*/  SHF.R.U64 R13, R2, UR7, R3 ;  /* 0x00000007020d7c19 */ /* 0x000fe20008001203 */
[----:B---3--:R-:W-:Y:S01]  /*fb40*/  IMAD.MOV R6, RZ, RZ, -R6 ;  /* 0x000000ffff067224 */ /* 0x008fe200078e0a06 */
[----:B-1----:R-:W-:-:S03]  /*fb50*/  I2FP.F32.U32 R2, R10 ;  /* 0x0000000a00027245 */ /* 0x002fc60000201000 */
[----:B0-----:R-:W-:Y:S02]  /*fb60*/  IMAD R19, R7, R6, R12 ;  /* 0x0000000607137224 */ /* 0x001fe400078e020c */
[----:B------:R-:W-:Y:S01]  /*fb70*/  FMUL R4, R2, UR8 ;  /* 0x0000000802047c20 */ /* 0x000fe20008400000 */
[----:B------:R-:W-:Y:S01]  /*fb80*/  SHF.R.U32.HI R2, RZ, UR7, R3 ;  /* 0x00000007ff027c19 */ /* 0x000fe20008011603 */
[----:B------:R-:W-:Y:S02]  /*fb90*/  ULDC UR7, c[0x0][0x658] ;  /* 0x0001960000077ab9 */ /* 0x000fe40000000800 */
[----:B------:R0:W1:Y:S01]  /*fba0*/  F2I.U32.TRUNC.NTZ R18, R4 ;  /* 0x0000000400127305 */ /* 0x000062000020f000 */
[--C-:B------:R-:W-:Y:S02]  /*fbb0*/  SHF.R.U64 R16, R13, UR9, R2.reuse ;  /* 0x000000090d107c19 */ /* 0x100fe40008001202 */
[----:B------:R-:W-:-:S04]  /*fbc0*/  SHF.R.U32.HI R3, RZ, UR9, R2 ;  /* 0x00000009ff037c19 */ /* 0x000fc80008011602 */
[--C-:B------:R-:W-:Y:S02]  /*fbd0*/  SHF.R.U64 R14, R16, UR7, R3.reuse ;  /* 0x00000007100e7c19 */ /* 0x100fe40008001203 */
[----:B------:R-:W-:-:S03]  /*fbe0*/  SHF.R.U32.HI R3, RZ, UR7, R3 ;  /* 0x00000007ff037c19 */ /* 0x000fc60008011603 */
[----:B------:R-:W-:Y:S01]  /*fbf0*/  IMAD.MOV.U32 R2, RZ, RZ, R14 ;  /* 0x000000ffff027224 */ /* 0x000fe200078e000e */
[----:B0-2---:R-:W-:Y:S06]  /*fc00*/  @!P1 BRA `(.L_x_308) ;  /* 0x0000000000289947 */ /* 0x005fec0003800000 */
        /* <DEDUP_REMOVED lines=10> */
.L_x_308:
[----:B------:R-:W-:Y:S01]  /*fcb0*/  ULDC UR7, c[0x0][0x648] ;  /* 0x0001920000077ab9 */ /* 0x000fe20000000800 */
[----:B-1----:R-:W-:Y:S01]  /*fcc0*/  IMAD.MOV R18, RZ, RZ, -R18 ;  /* 0x000000ffff127224 */ /* 0x002fe200078e0a12 */
[----:B------:R-:W-:Y:S01]  /*fcd0*/  SHF.R.U64 R3, R2, UR7, R3 ;  /* 0x0000000702037c19 */ /* 0x000fe20008001203 */
[----:B------:R-:W-:Y:S01]  /*fce0*/  ULDC UR7, c[0x0][0x638] ;  /* 0x00018e0000077ab9 */ /* 0x000fe20000000800 */
[----:B------:R-:W-:Y:S01]  /*fcf0*/  LOP3.LUT R2, R16, UR6, RZ, 0xc0, !PT ;  /* 0x0000000610027c12 */ /* 0x000fe2000f8ec0ff */
[----:B------:R-:W-:Y:S01]  /*fd00*/  @P2 IMAD R19, R15, R18, R10 ;  /* 0x000000120f132224 */ /* 0x000fe200078e020a */
[----:B------:R-:W-:Y:S01]  /*fd10*/  LOP3.LUT R13, R13, UR4, RZ, 0xc0, !PT ;  /* 0x000000040d0d7c12 */ /* 0x000fe2000f8ec0ff */
[----:B------:R-:W-:Y:S01]  /*fd20*/  IMAD.MOV R5, RZ, RZ, -R3 ;  /* 0x000000ffff057224 */ /* 0x000fe200078e0a03 */
[----:B------:R-:W-:Y:S01]  /*fd30*/  ULDC UR8, c[0x0][0x610] ;  /* 0x0001840000087ab9 */ /* 0x000fe20000000800 */
[----:B------:R-:W-:Y:S02]  /*fd40*/  IMAD R2, R3, UR5, R2 ;  /* 0x0000000503027c24 */ /* 0x000fe4000f8e0202 */
[----:B------:R-:W-:Y:S01]  /*fd50*/  IMAD R14, R5, UR7, R14 ;  /* 0x00000007050e7c24 */ /* 0x000fe2000f8e020e */
[----:B------:R-:W-:Y:S01]  /*fd60*/  ULDC UR7, c[0x0][0x600] ;  /* 0x0001800000077ab9 */ /* 0x000fe20000000800 */
[----:B------:R-:W-:-:S02]  /*fd70*/  IMAD R5, R2, UR8, R19 ;  /* 0x0000000802057c24 */ /* 0x000fc4000f8e0213 */
[----:B------:R-:W-:Y:S02]  /*fd80*/  IMAD R14, R14, UR7, R13 ;  /* 0x000000070e0e7c24 */ /* 0x000fe4000f8e020d */
[----:B------:R-:W-:-:S03]  /*fd90*/  IMAD.MOV.U32 R2, RZ, RZ, 0x1 ;  /* 0x00000001ff027424 */ /* 0x000fc600078e00ff */
[----:B------:R-:W-:Y:S02]  /*fda0*/  SEL R6, R14, R5, !P2 ;  /* 0x000000050e067207 */ /* 0x000fe40005000000 */
[----:B------:R-:W-:-:S07]  /*fdb0*/  SEL R5, R5, R14, !P2 ;  /* 0x0000000e05057207 */ /* 0x000fce0005000000 */
.L_x_306:
[----:B------:R-:W-:Y:S05]  /*fdc0*/  BSYNC B1 ;  /* 0x0000000000017941 */ /* 0x000fea0003800000 */
.L_x_305:
[----:B------:R-:W-:-:S13]  /*fdd0*/  LOP3.LUT P1, RZ, R2, 0xff, RZ, 0xc0, !PT ;  /* 0x000000ff02ff7812 */ /* 0x000fda000782c0ff */
[----:B------:R-:W-:Y:S05]  /*fde0*/  @P1 BRA `(.L_x_309) ;  /* 0xfffffff400281947 */ /* 0x000fea000383ffff */
[----:B------:R-:W-:Y:S05]  /*fdf0*/  BSYNC B0 ;  /* 0x0000000000007941 */ /* 0x000fea0003800000 */
.L_x_297:
[----:B------:R-:W-:-:S03]  /*fe00*/  UMOV UR7, 0xffffffff ;  /* 0xffffffff00077882 */ /* 0x000fc60000000000 */
[----:B------:R-:W-:Y:S05]  /*fe10*/  BRA.DIV UR7, `(.L_x_310) ;  /* 0x0000000607947947 */ /* 0x000fea000b800000 */
[----:B------:R-:W-:-:S13]  /*fe20*/  ELECT P0, URZ, PT ;  /* 0x00000000003f782f */ /* 0x000fda0003800000 */
.L_x_327:
[----:B------:R-:W-:Y:S04]  /*fe30*/  BSSY B0, `(.L_x_311) ;  /* 0x0000047000007945 */ /* 0x000fe80003800000 */
[----:B------:R-:W-:Y:S05]  /*fe40*/  @!P0 BRA `(.L_x_312) ;  /* 0x0000000400148947 */ /* 0x000fea0003800000 */
[----:B------:R-:W-:-:S04]  /*fe50*/  ULOP3.LUT UR7, UR13, 0x2, URZ, 0xfc, !UPT ;  /* 0x000000020d077892 */ /* 0x000fc8000f8efc3f */
[----:B------:R-:W-:-:S06]  /*fe60*/  UISETP.NE.AND UP0, UPT, UR7, 0x3, UPT ;  /* 0x000000030700788c */ /* 0x000fcc000bf05270 */
[----:B------:R-:W-:-:S13]  /*fe70*/  PLOP3.LUT P0, PT, PT, PT, UP0, 0x80, 0x0 ;  /* 0x000000000000781c */ /* 0x000fda0003f0f008 */
[----:B------:R-:W-:Y:S05]  /*fe80*/  @!P0 BRA `(.L_x_313) ;  /* 0x0000000000048947 */ /* 0x000fea0003800000 */
[----:B------:R-:W-:Y:S01]  /*fe90*/  BPT.TRAP 0x1 ;  /* 0x000000040000795c */ /* 0x000fe20000300000 */
.L_x_313:
[----:B------:R-:W0:Y:S01]  /*fea0*/  S2R R3, SR_CgaCtaId ;  /* 0x0000000000037919 */ /* 0x000e220000008800 */
[----:B------:R-:W-:-:S04]  /*feb0*/  MOV R2, 0x400 ;  /* 0x0000040000027802 */ /* 0x000fc80000000f00 */
[----:B0-----:R-:W-:Y:S02]  /*fec0*/  LEA R3, R3, R2, 0x18 ;  /* 0x0000000203037211 */ /* 0x001fe400078ec0ff */
[----:B------:R-:W-:-:S03]  /*fed0*/  SHF.L.U32 R2, R0, 0x1f, RZ ;  /* 0x0000001f00027819 */ /* 0x000fc600000006ff */
[----:B------:R-:W-:-:S04]  /*fee0*/  VIADD R3, R3, 0x38 ;  /* 0x0000003803037836 */ /* 0x000fc80000000000 */
[C---:B------:R-:W-:Y:S02]  /*fef0*/  IMAD R7, R8.reuse, 0x8, R3 ;  /* 0x0000000808077824 */ /* 0x040fe400078e0203 */
[----:B------:R-:W-:Y:S02]  /*ff00*/  VIADD R8, R8, 0x1 ;  /* 0x0000000108087836 */ /* 0x000fe40000000000 */
[----:B------:R-:W0:Y:S03]  /*ff10*/  SYNCS.PHASECHK.TRANS64.TRYWAIT P0, [R7+URZ], R2 ;  /* 0x00000002070075a7 */ /* 0x000e26000800017f */
[----:B------:R-:W-:-:S04]  /*ff20*/  ISETP.NE.AND P1, PT, R8, 0x7, PT ;  /* 0x000000070800780c */ /* 0x000fc80003f25270 */
[----:B------:R-:W-:Y:S02]  /*ff30*/  SEL R5, RZ, 0x1, P1 ;  /* 0x00000001ff057807 */ /* 0x000fe40000800000 */
[----:B------:R-:W-:Y:S02]  /*ff40*/  SEL R8, R8, RZ, P1 ;  /* 0x000000ff08087207 */ /* 0x000fe40000800000 */
[----:B------:R-:W-:-:S03]  /*ff50*/  LOP3.LUT R5, R0, R5, RZ, 0x3c, !PT ;  /* 0x0000000500057212 */ /* 0x000fc600078e3cff */
[----:B------:R-:W-:Y:S01]  /*ff60*/  IMAD R9, R8, 0x8, R3 ;  /* 0x0000000808097824 */ /* 0x000fe200078e0203 */
[----:B------:R-:W-:Y:S01]  /*ff70*/  SHF.L.U32 R4, R5, 0x1f, RZ ;  /* 0x0000001f05047819 */ /* 0x000fe200000006ff */
[----:B0-----:R-:W-:Y:S06]  /*ff80*/  @!P0 BRA `(.L_x_314) ;  /* 0x00000004005c8947 */ /* 0x001fec0003800000 */
.L_x_328:
[----:B------:R-:W1:Y:S01]  /*ff90*/  SYNCS.PHASECHK.TRANS64.TRYWAIT P0, [R9+URZ], R4 ;  /* 0x00000004090075a7 */ /* 0x000e62000800017f */
[----:B------:R-:W-:-:S05]  /*ffa0*/  VIADD R0, R8, 0x1 ;  /* 0x0000000108007836 */ /* 0x000fca0000000000 */
[----:B------:R-:W-:-:S04]  /*ffb0*/  ISETP.NE.AND P1, PT, R0, 0x7, PT ;  /* 0x000000070000780c */ /* 0x000fc80003f25270 */
[----:B0-----:R-:W-:Y:S02]  /*ffc0*/  SEL R2, RZ, 0x1, P1 ;  /* 0x00000001ff027807 */ /* 0x001fe40000800000 */
[----:B------:R-:W-:Y:S02]  /*ffd0*/  SEL R0, R0, RZ, P1 ;  /* 0x000000ff00007207 */ /* 0x000fe40000800000 */
[----:B------:R-:W-:-:S03]  /*ffe0*/  LOP3.LUT R7, R5, R2, RZ, 0x3c, !PT ;  /* 0x0000000205077212 */ /* 0x000fc600078e3cff */
[----:B------:R-:W-:Y:S01]  /*fff0*/  IMAD R6, R0, 0x8, R3 ;  /* 0x0000000800067824 */ /* 0x000fe200078e0203 */
[----:B------:R-:W-:Y:S01]  /*10000*/  SHF.L.U32 R5, R7, 0x1f, RZ ;  /* 0x0000001f07057819 */ /* 0x000fe200000006ff */
[----:B-1----:R-:W-:Y:S06]  /*10010*/  @!P0 BRA `(.L_x_315) ;  /* 0x00000004004c8947 */ /* 0x002fec0003800000 */
.L_x_329:
[----:B------:R-:W1:Y:S01]  /*10020*/  SYNCS.PHASECHK.TRANS64.TRYWAIT P0, [R6+URZ], R5 ;  /* 0x00000005060075a7 */ /* 0x000e62000800017f */
[----:B------:R-:W-:-:S05]  /*10030*/  VIADD R0, R0, 0x1 ;  /* 0x0000000100007836 */ /* 0x000fca0000000000 */
[----:B------:R-:W-:-:S04]  /*10040*/  ISETP.NE.AND P1, PT, R0, 0x7, PT ;  /* 0x000000070000780c */ /* 0x000fc80003f25270 */
[----:B------:R-:W-:Y:S02]  /*10050*/  SEL R2, RZ, 0x1, P1 ;  /* 0x00000001ff027807 */ /* 0x000fe40000800000 */
[----:B------:R-:W-:Y:S02]  /*10060*/  SEL R0, R0, RZ, P1 ;  /* 0x000000ff00007207 */ /* 0x000fe40000800000 */
[----:B------:R-:W-:-:S03]  /*10070*/  LOP3.LUT R7, R7, R2, RZ, 0x3c, !PT ;  /* 0x0000000207077212 */ /* 0x000fc600078e3cff */
[----:B0-----:R-:W-:Y:S01]  /*10080*/  IMAD R9, R0, 0x8, R3 ;  /* 0x0000000800097824 */ /* 0x001fe200078e0203 */
[----:B------:R-:W-:Y:S01]  /*10090*/  SHF.L.U32 R4, R7, 0x1f, RZ ;  /* 0x0000001f07047819 */ /* 0x000fe200000006ff */
[----:B-1----:R-:W-:Y:S06]  /*100a0*/  @!P0 BRA `(.L_x_316) ;  /* 0x00000004003c8947 */ /* 0x002fec0003800000 */
.L_x_330:
        /* <DEDUP_REMOVED lines=9> */
.L_x_331:
        /* <DEDUP_REMOVED lines=9> */
.L_x_332:
[----:B------:R-:W1:Y:S01]  /*101d0*/  SYNCS.PHASECHK.TRANS64.TRYWAIT P0, [R9+URZ], R4 ;  /* 0x00000004090075a7 */ /* 0x000e62000800017f */
[----:B------:R-:W-:-:S05]  /*101e0*/  VIADD R0, R0, 0x1 ;  /* 0x0000000100007836 */ /* 0x000fca0000000000 */
[----:B------:R-:W-:-:S04]  /*101f0*/  ISETP.NE.AND P1, PT, R0, 0x7, PT ;  /* 0x000000070000780c */ /* 0x000fc80003f25270 */
[----:B------:R-:W-:Y:S02]  /*10200*/  SEL R2, RZ, 0x1, P1 ;  /* 0x00000001ff027807 */ /* 0x000fe40000800000 */
[----:B------:R-:W-:Y:S02]  /*10210*/  SEL R0, R0, RZ, P1 ;  /* 0x000000ff00007207 */ /* 0x000fe40000800000 */
[----:B------:R-:W-:Y:S01]  /*10220*/  LOP3.LUT R2, R7, R2, RZ, 0x3c, !PT ;  /* 0x0000000207027212 */ /* 0x000fe200078e3cff */
[----:B-1----:R-:W-:Y:S06]  /*10230*/  @!P0 BRA `(.L_x_319) ;  /* 0x0000000400148947 */ /* 0x002fec0003800000 */
.L_x_333:
[----:B------:R-:W-:Y:S01]  /*10240*/  IMAD R3, R0, 0x8, R3 ;  /* 0x0000000800037824 */ /* 0x000fe200078e0203 */
[----:B------:R-:W-:-:S07]  /*10250*/  SHF.L.U32 R0, R2, 0x1f, RZ ;  /* 0x0000001f02007819 */ /* 0x000fce00000006ff */
.L_x_320:
[----:B--2---:R2:W3:Y:S02]  /*10260*/  SYNCS.PHASECHK.TRANS64.TRYWAIT P0, [R3+URZ], R0 ;  /* 0x00000000030075a7 */ /* 0x0044e4000800017f */
[----:B---3--:R-:W-:Y:S05]  /*10270*/  @!P0 NANOSLEEP.SYNCS 0x989680 ;  /* 0x009896800000895d */ /* 0x008fea0003900000 */
[----:B------:R-:W3:Y:S02]  /*10280*/  @!P0 SYNCS.PHASECHK.TRANS64 P0, [R3+URZ], R0 ;  /* 0x00000000030085a7 */ /* 0x000ee4000800007f */
[----:B---3--:R-:W-:Y:S05]  /*10290*/  @!P0 BRA `(.L_x_320) ;  /* 0xfffffffc00f08947 */ /* 0x008fea000383ffff */
.L_x_312:
[----:B------:R-:W-:Y:S05]  /*102a0*/  BSYNC B0 ;  /* 0x0000000000007941 */ /* 0x000fea0003800000 */
.L_x_311:
[----:B------:R-:W-:Y:S05]  /*102b0*/  EXIT ;  /* 0x000000000000794d */ /* 0x000fea0003800000 */
.L_x_17:
[----:B-1----:R-:W-:-:S04]  /*102c0*/  IMAD.U32 R3, RZ, RZ, UR6 ;  /* 0x00000006ff037e24 */ /* 0x002fc8000f8e00ff */
[----:B------:R1:W2:Y:S03]  /*102d0*/  SYNCS.PHASECHK.TRANS64.TRYWAIT P0, [R3+URZ], R0 ;  /* 0x00000000030075a7 */ /* 0x0002a6000800017f */
[----:B--2---:R-:W-:Y:S05]  /*102e0*/  @!P0 NANOSLEEP.SYNCS 0x989680 ;  /* 0x009896800000895d */ /* 0x004fea0003900000 */
[----:B------:R-:W2:Y:S02]  /*102f0*/  @!P0 SYNCS.PHASECHK.TRANS64 P0, [R3+URZ], R0 ;  /* 0x00000000030085a7 */ /* 0x000ea4000800007f */
[----:B--2---:R-:W-:Y:S05]  /*10300*/  @!P0 BRA `(.L_x_17) ;  /* 0xfffffffc00ec8947 */ /* 0x004fea000383ffff */
[----:B------:R-:W-:Y:S05]  /*10310*/  BRA `(.L_x_16) ;  /* 0xffffff1800247947 */ /* 0x000fea000383ffff */
.L_x_23:
[----:B-----5:R2:W-:Y:S02]  /*10320*/  STL [R1+0x80], R0 ;  /* 0x0000800001007387 */ /* 0x0205e40000100800 */
[----:B--2---:R-:W-:-:S04]  /*10330*/  IMAD.U32 R0, RZ, RZ, UR9 ;  /* 0x00000009ff007e24 */ /* 0x004fc8000f8e00ff */
[----:B------:R2:W3:Y:S03]  /*10340*/  SYNCS.PHASECHK.TRANS64.TRYWAIT P0, [R0+URZ], R229 ;  /* 0x000000e5000075a7 */ /* 0x0004e6000800017f */
[----:B---3--:R-:W-:Y:S05]  /*10350*/  @!P0 NANOSLEEP.SYNCS 0x989680 ;  /* 0x009896800000895d */ /* 0x008fea0003900000 */
[----:B------:R2:W3:Y:S02]  /*10360*/  @!P0 SYNCS.PHASECHK.TRANS64 P0, [R0+URZ], R229 ;  /* 0x000000e5000085a7 */ /* 0x0004e4000800007f */
[----:B--2---:R2:W5:Y:S02]  /*10370*/  LDL.LU R0, [R1+0x80] ;  /* 0x0000800001007983 */ /* 0x0045640000300800 */
[----:B--23--:R-:W-:Y:S05]  /*10380*/  @!P0 BRA `(.L_x_23) ;  /* 0xfffffffc00e48947 */ /* 0x00cfea000383ffff */
[----:B------:R-:W-:Y:S05]  /*10390*/  BRA `(.L_x_22) ;  /* 0xffffff2800c47947 */ /* 0x000fea000383ffff */
.L_x_298:
[----:B------:R-:W-:Y:S01]  /*103a0*/  BSSY B1, `(.L_x_321) ;  /* 0x0000006000017945 */ /* 0x000fe20003800000 */
[----:B------:R-:W-:-:S07]  /*103b0*/  IMAD.MOV.U32 R2, RZ, RZ, -0x1 ;  /* 0xffffffffff027424 */ /* 0x000fce00078e00ff */
[----:B------:R-:W-:Y:S05]  /*103c0*/  WARPSYNC.COLLECTIVE R2, `(.L_x_322) ;  /* 0x00000000020c7348 */ /* 0x000fea0003c00000 */
[----:B------:R-:W-:Y:S02]  /*103d0*/  ELECT P1, UR62, PT ;  /* 0x00000000003e782f */ /* 0x000fe40003820000 */
[----:B------:R-:W-:Y:S01]  /*103e0*/  MOV R2, UR62 ;  /* 0x0000003e00027c02 */ /* 0x000fe20008000f00 */
[----:B------:R-:W-:Y:S10]  /*103f0*/  ENDCOLLECTIVE ;  /* 0x000000000000791b */ /* 0x000ff40003800000 */
.L_x_322:
[----:B------:R-:W-:Y:S05]  /*10400*/  BSYNC B1 ;  /* 0x0000000000017941 */ /* 0x000fea0003800000 */
.L_x_321:
[----:B------:R-:W-:Y:S05]  /*10410*/  BRA `(.L_x_323) ;  /* 0xffffffec00a87947 */ /* 0x000fea000383ffff */
.L_x_301:
[----:B-1----:R1:W2:Y:S02]  /*10420*/  SYNCS.PHASECHK.TRANS64.TRYWAIT P1, [R13+URZ+0x38], R4 ;  /* 0x000038040d0075a7 */ /* 0x0022a4000802017f */
[----:B--2---:R-:W-:Y:S05]  /*10430*/  @!P1 NANOSLEEP.SYNCS 0x989680 ;  /* 0x009896800000995d */ /* 0x004fea0003900000 */
[----:B------:R-:W2:Y:S02]  /*10440*/  @!P1 SYNCS.PHASECHK.TRANS64 P1, [R13+URZ+0x38], R4 ;  /* 0x000038040d0095a7 */ /* 0x000ea4000802007f */
[----:B--2---:R-:W-:Y:S05]  /*10450*/  @!P1 BRA `(.L_x_301) ;  /* 0xfffffffc00f09947 */ /* 0x004fea000383ffff */
[----:B------:R-:W-:Y:S05]  /*10460*/  BRA `(.L_x_324) ;  /* 0xffffffec00dc7947 */ /* 0x000fea000383ffff */
.L_x_310:
[----:B------:R-:W-:Y:S01]  /*10470*/  BSSY B0, `(.L_x_325) ;  /* 0x0000006000007945 */ /* 0x000fe20003800000 */
[----:B------:R-:W-:-:S07]  /*10480*/  IMAD.MOV.U32 R2, RZ, RZ, -0x1 ;  /* 0xffffffffff027424 */ /* 0x000fce00078e00ff */
[----:B------:R-:W-:Y:S05]  /*10490*/  WARPSYNC.COLLECTIVE R2, `(.L_x_326) ;  /* 0x00000000020c7348 */ /* 0x000fea0003c00000 */
[----:B------:R-:W-:Y:S02]  /*104a0*/  ELECT P1, UR62, PT ;  /* 0x00000000003e782f */ /* 0x000fe40003820000 */
[----:B------:R-:W-:Y:S01]  /*104b0*/  MOV R2, UR62 ;  /* 0x0000003e00027c02 */ /* 0x000fe20008000f00 */
[----:B------:R-:W-:Y:S10]  /*104c0*/  ENDCOLLECTIVE ;  /* 0x000000000000791b */ /* 0x000ff40003800000 */
.L_x_326:
[----:B------:R-:W-:Y:S05]  /*104d0*/  BSYNC B0 ;  /* 0x0000000000007941 */ /* 0x000fea0003800000 */
.L_x_325:
[----:B------:R-:W-:Y:S01]  /*104e0*/  PLOP3.LUT P0, PT, P1, PT, PT, 0x80, 0x0 ;  /* 0x000000000000781c */ /* 0x000fe20000f0f070 */
[----:B------:R-:W-:-:S12]  /*104f0*/  BRA `(.L_x_327) ;  /* 0xfffffff8004c7947 */ /* 0x000fd8000383ffff */
.L_x_314:
[----:B0-----:R0:W1:Y:S02]  /*10500*/  SYNCS.PHASECHK.TRANS64.TRYWAIT P0, [R7+URZ], R2 ;  /* 0x00000002070075a7 */ /* 0x001064000800017f */
[----:B-1----:R-:W-:Y:S05]  /*10510*/  @!P0 NANOSLEEP.SYNCS 0x989680 ;  /* 0x009896800000895d */ /* 0x002fea0003900000 */
[----:B------:R-:W1:Y:S02]  /*10520*/  @!P0 SYNCS.PHASECHK.TRANS64 P0, [R7+URZ], R2 ;  /* 0x00000002070085a7 */ /* 0x000e64000800007f */
[----:B-1----:R-:W-:Y:S05]  /*10530*/  @!P0 BRA `(.L_x_314) ;  /* 0xfffffffc00f08947 */ /* 0x002fea000383ffff */
[----:B------:R-:W-:Y:S05]  /*10540*/  BRA `(.L_x_328) ;  /* 0xfffffff800907947 */ /* 0x000fea000383ffff */
.L_x_315:
[----:B0-----:R0:W1:Y:S02]  /*10550*/  SYNCS.PHASECHK.TRANS64.TRYWAIT P0, [R9+URZ], R4 ;  /* 0x00000004090075a7 */ /* 0x001064000800017f */
[----:B-1----:R-:W-:Y:S05]  /*10560*/  @!P0 NANOSLEEP.SYNCS 0x989680 ;  /* 0x009896800000895d */ /* 0x002fea0003900000 */
[----:B------:R-:W1:Y:S02]  /*10570*/  @!P0 SYNCS.PHASECHK.TRANS64 P0, [R9+URZ], R4 ;  /* 0x00000004090085a7 */ /* 0x000e64000800007f */
[----:B-1----:R-:W-:Y:S05]  /*10580*/  @!P0 BRA `(.L_x_315) ;  /* 0xfffffffc00f08947 */ /* 0x002fea000383ffff */
[----:B------:R-:W-:Y:S05]  /*10590*/  BRA `(.L_x_329) ;  /* 0xfffffff800a07947 */ /* 0x000fea000383ffff */
.L_x_316:
[----:B0-----:R0:W1:Y:S02]  /*105a0*/  SYNCS.PHASECHK.TRANS64.TRYWAIT P0, [R6+URZ], R5 ;  /* 0x00000005060075a7 */ /* 0x001064000800017f */
[----:B-1----:R-:W-:Y:S05]  /*105b0*/  @!P0 NANOSLEEP.SYNCS 0x989680 ;  /* 0x009896800000895d */ /* 0x002fea0003900000 */
[----:B------:R-:W1:Y:S02]  /*105c0*/  @!P0 SYNCS.PHASECHK.TRANS64 P0, [R6+URZ], R5 ;  /* 0x00000005060085a7 */ /* 0x000e64000800007f */
[----:B-1----:R-:W-:Y:S05]  /*105d0*/  @!P0 BRA `(.L_x_316) ;  /* 0xfffffffc00f08947 */ /* 0x002fea000383ffff */
[----:B------:R-:W-:Y:S05]  /*105e0*/  BRA `(.L_x_330) ;  /* 0xfffffff800b07947 */ /* 0x000fea000383ffff */
.L_x_317:
[----:B0-----:R0:W1:Y:S02]  /*105f0*/  SYNCS.PHASECHK.TRANS64.TRYWAIT P0, [R9+URZ], R4 ;  /* 0x00000004090075a7 */ /* 0x001064000800017f */
[----:B-1----:R-:W-:Y:S05]  /*10600*/  @!P0 NANOSLEEP.SYNCS 0x989680 ;  /* 0x009896800000895d */ /* 0x002fea0003900000 */
[----:B------:R-:W1:Y:S02]  /*10610*/  @!P0 SYNCS.PHASECHK.TRANS64 P0, [R9+URZ], R4 ;  /* 0x00000004090085a7 */ /* 0x000e64000800007f */
[----:B-1----:R-:W-:Y:S05]  /*10620*/  @!P0 BRA `(.L_x_317) ;  /* 0xfffffffc00f08947 */ /* 0x002fea000383ffff */
[----:B------:R-:W-:Y:S05]  /*10630*/  BRA `(.L_x_331) ;  /* 0xfffffff800c07947 */ /* 0x000fea000383ffff */
.L_x_318:
[----:B0-----:R0:W1:Y:S02]  /*10640*/  SYNCS.PHASECHK.TRANS64.TRYWAIT P0, [R6+URZ], R5 ;  /* 0x00000005060075a7 */ /* 0x001064000800017f */
[----:B-1----:R-:W-:Y:S05]  /*10650*/  @!P0 NANOSLEEP.SYNCS 0x989680 ;  /* 0x009896800000895d */ /* 0x002fea0003900000 */
[----:B------:R-:W1:Y:S02]  /*10660*/  @!P0 SYNCS.PHASECHK.TRANS64 P0, [R6+URZ], R5 ;  /* 0x00000005060085a7 */ /* 0x000e64000800007f */
[----:B-1----:R-:W-:Y:S05]  /*10670*/  @!P0 BRA `(.L_x_318) ;  /* 0xfffffffc00f08947 */ /* 0x002fea000383ffff */
[----:B------:R-:W-:Y:S05]  /*10680*/  BRA `(.L_x_332) ;  /* 0xfffffff800d07947 */ /* 0x000fea000383ffff */
.L_x_319:
[----:B-1----:R1:W2:Y:S02]  /*10690*/  SYNCS.PHASECHK.TRANS64.TRYWAIT P0, [R9+URZ], R4 ;  /* 0x00000004090075a7 */ /* 0x0022a4000800017f */
[----:B--2---:R-:W-:Y:S05]  /*106a0*/  @!P0 NANOSLEEP.SYNCS 0x989680 ;  /* 0x009896800000895d */ /* 0x004fea0003900000 */
[----:B------:R-:W2:Y:S02]  /*106b0*/  @!P0 SYNCS.PHASECHK.TRANS64 P0, [R9+URZ], R4 ;  /* 0x00000004090085a7 */ /* 0x000ea4000800007f */
[----:B--2---:R-:W-:Y:S05]  /*106c0*/  @!P0 BRA `(.L_x_319) ;  /* 0xfffffffc00f08947 */ /* 0x004fea000383ffff */
[----:B------:R-:W-:Y:S05]  /*106d0*/  BRA `(.L_x_333) ;  /* 0xfffffff800d87947 */ /* 0x000fea000383ffff */
.L_x_334:
[----:B------:R-:W-:-:S00]  /*106e0*/  BRA `(.L_x_334) ;  /* 0xfffffffc00fc7947 */ /* 0x000fc0000383ffff */
[----:B------:R-:W-:-:S00]  /*106f0*/  NOP ;  /* 0x0000000000007918 */ /* 0x000fc00000000000 */
        /* <DEDUP_REMOVED lines=8> */
.L_x_335:


//--------------------- .nv.shared._ZN7cutlass13device_kernelINS_4gemm6kernel13GemmUniversalIN4cute5tupleIJiiiiEEENS1_10collective13CollectiveMmaINS1_37MainloopSm90TmaGmmaWarpSpecializedFP8ILi7ENS5_IJNS4_1CILi1EEESB_SB_EEENS1_35KernelTmaWarpSpecializedCooperativeEEENS5_IJNSA_ILi128EEENSA_ILi256EEESF_EEENS_12float_e5m2_tENS5_IJlSB_lEEESI_SJ_NS4_8TiledMMAINS4_8MMA_AtomIJNS4_4SM904GMMA31MMA_64x256x32_F32E5M2E5M2_SS_TNILNSN_7ScaleInE1ELSP_1EEEEEENS4_6LayoutINS5_IJNSA_ILi2EEESB_SB_EEENS5_IJSB_NSA_ILi0EEESV_EEEEENS5_IJNS4_10UnderscoreESY_SY_EEEEENS4_13SM90_TMA_LOADENS4_14ComposedLayoutINS4_7SwizzleILi3ELi4ELi3EEENS4_18smem_ptr_flag_bitsILi8EEENSS_INS5_IJNSA_ILi8EEESF_EEENS5_IJSF_SB_EEEEEEEvNS4_8identityES11_S1B_vS1C_EENS_8epilogue10collective6detail29Sm90TmaWarpSpecializedAdapterINS1F_15DefaultEpilogueISI_SJ_SJ_NS1E_6thread17LinearCombinationISI_Li1EffLNS1J_9ScaleType4KindE0ELNS_15FloatRoundStyleE2ESI_EENS1_15EpilogueDefaultEEEEEvvEEEEvNT_6ParamsE --------------------------
	.section	.nv.shared._ZN7cutlass13device_kernelINS_4gemm6kernel13GemmUniversalIN4cute5tupleIJiiiiEEENS1_10collective13CollectiveMmaINS1_37MainloopSm90TmaGmmaWarpSpecializedFP8ILi7ENS5_IJNS4_1CILi1EEESB_SB_EEENS1_35KernelTmaWarpSpecializedCooperativeEEENS5_IJNSA_ILi128EEENSA_ILi256EEESF_EEENS_12float_e5m2_tENS5_IJlSB_lEEESI_SJ_NS4_8TiledMMAINS4_8MMA_AtomIJNS4_4SM904GMMA31MMA_64x256x32_F32E5M2E5M2_SS_TNILNSN_7ScaleInE1ELSP_1EEEEEENS4_6LayoutINS5_IJNSA_ILi2EEESB_SB_EEENS5_IJSB_NSA_ILi0EEESV_EEEEENS5_IJNS4_10UnderscoreESY_SY_EEEEENS4_13SM90_TMA_LOADENS4_14ComposedLayoutINS4_7SwizzleILi3ELi4ELi3EEENS4_18smem_ptr_flag_bitsILi8EEENSS_INS5_IJNSA_ILi8EEESF_EEENS5_IJSF_SB_EEEEEEEvNS4_8identityES11_S1B_vS1C_EENS_8epilogue10collective6detail29Sm90TmaWarpSpecializedAdapterINS1F_15DefaultEpilogueISI_SJ_SJ_NS1E_6thread17LinearCombinationISI_Li1EffLNS1J_9ScaleType4KindE0ELNS_15FloatRoundStyleE2ESI_EENS1_15EpilogueDefaultEEEEEvvEEEEvNT_6ParamsE,"aw",@nobits
	.sectionflags	@""
	.align	16
	.zero		1024


//--------------------- .nv.shared.reserved.0     --------------------------
	.section	.nv.shared.reserved.0,"aw",@nobits
	.weak		__nv_reservedSMEM_offset_0_alias
	.size		__nv_reservedSMEM_offset_0_alias, 0, 0
	.other		__nv_reservedSMEM_offset_0_alias,@"STO_CUDA_RESERVED_SHARED STV_DEFAULT"
__nv_reservedSMEM_offset_0_alias:
	.zero		0


//--------------------- .nv.global                --------------------------
	.section	.nv.global,"aw",@nobits
.nv.global:
	.type		_ZN40_INTERNAL_98a76530_4_k_cu_0e5bb673_200454cute1_E,@object
	.size		_ZN40_INTERNAL_98a76530_4_k_cu_0e5bb673_200454cute1_E,(_ZN40_INTERNAL_98a76530_4_k_cu_0e5bb673_200454cuda3std3__45__cpo6cbeginE - _ZN40_INTERNAL_98a76530_4_k_cu_0e5bb673_200454cute1_E)
_ZN40_INTERNAL_98a76530_4_k_cu_0e5bb673_200454cute1_E:
	.zero		1
	.type		_ZN40_INTERNAL_98a76530_4_k_cu_0e5bb673_200454cuda3std3__45__cpo6cbeginE,@object
	.size		_ZN40_INTERNAL_98a76530_4_k_cu_0e5bb673_200454cuda3std3__45__cpo6cbeginE,(_ZN40_INTERNAL_98a76530_4_k_cu_0e5bb673_200454cuda3std3__48in_placeE - _ZN40_INTERNAL_98a76530_4_k_cu_0e5bb673_200454cuda3std3__45__cpo6cbeginE)
_ZN40_INTERNAL_98a76530_4_k_cu_0e5bb673_200454cuda3std3__45__cpo6cbeginE:
	.zero		1
	.type		_ZN40_INTERNAL_98a76530_4_k_cu_0e5bb673_200454cuda3std3__48in_placeE,@object
	.size		_ZN40_INTERNAL_98a76530_4_k_cu_0e5bb673_200454cuda3std3__48in_placeE,(_ZN40_INTERNAL_98a76530_4_k_cu_0e5bb673_200454cuda3std6ranges3__45__cpo9iter_moveE - _ZN40_INTERNAL_98a76530_4_k_cu_0e5bb673_200454cuda3std3__48in_placeE)
_ZN40_INTERNAL_98a76530_4_k_cu_0e5bb673_200454cuda3std3__48in_placeE:
	.zero		1
	.type		_ZN40_INTERNAL_98a76530_4_k_cu_0e5bb673_200454cuda3std6ranges3__45__cpo9iter_moveE,@object
	.size		_ZN40_INTERNAL_98a76530_4_k_cu_0e5bb673_200454cuda3std6ranges3__45__cpo9iter_moveE,(_ZN40_INTERNAL_98a76530_4_k_cu_0e5bb673_200454cuda3std3__45__cpo5beginE - _ZN40_INTERNAL_98a76530_4_k_cu_0e5bb673_200454cuda3std6ranges3__45__cpo9iter_moveE)
_ZN40_INTERNAL_98a76530_4_k_cu_0e5bb673_200454cuda3std6ranges3__45__cpo9iter_moveE:
	.zero		1
	.type		_ZN40_INTERNAL_98a76530_4_k_cu_0e5bb673_200454cuda3std3__45__cpo5beginE,@object
	.size		_ZN40_INTERNAL_98a76530_4_k_cu_0e5bb673_200454cuda3std3__45__cpo5beginE,(_ZN40_INTERNAL_98a76530_4_k_cu_0e5bb673_200454cuda3std3__442_GLOBAL__N__98a76530_4_k_cu_0e5bb673_200456ignoreE - _ZN40_INTERNAL_98a76530_4_k_cu_0e5bb673_200454cuda3std3__45__cpo5beginE)
_ZN40_INTERNAL_98a76530_4_k_cu_0e5bb673_200454cuda3std3__45__cpo5beginE:
	.zero		1
	.type		_ZN40_INTERNAL_98a76530_4_k_cu_0e5bb673_200454cuda3std3__442_GLOBAL__N__98a76530_4_k_cu_0e5bb673_200456ignoreE,@object
	.size		_ZN40_INTERNAL_98a76530_4_k_cu_0e5bb673_200454cuda3std3__442_GLOBAL__N__98a76530_4_k_cu_0e5bb673_200456ignoreE,(_ZN40_INTERNAL_98a76530_4_k_cu_0e5bb673_200454cute7productE - _ZN40_INTERNAL_98a76530_4_k_cu_0e5bb673_200454cuda3std3__442_GLOBAL__N__98a76530_4_k_cu_0e5bb673_200456ignoreE)
_ZN40_INTERNAL_98a76530_4_k_cu_0e5bb673_200454cuda3std3__442_GLOBAL__N__98a76530_4_k_cu_0e5bb673_200456ignoreE:
	.zero		1
	.type		_ZN40_INTERNAL_98a76530_4_k_cu_0e5bb673_200454cute7productE,@object
	.size		_ZN40_INTERNAL_98a76530_4_k_cu_0e5bb673_200454cute7productE,(_ZN40_INTERNAL_98a76530_4_k_cu_0e5bb673_200454cuda3std3__45__cpo3endE - _ZN40_INTERNAL_98a76530_4_k_cu_0e5bb673_200454cute7productE)
_ZN40_INTERNAL_98a76530_4_k_cu_0e5bb673_200454cute7productE:
	.zero		1
	.type		_ZN40_INTERNAL_98a76530_4_k_cu_0e5bb673_200454cuda3std3__45__cpo3endE,@object
	.size		_ZN40_INTERNAL_98a76530_4_k_cu_0e5bb673_200454cuda3std3__45__cpo3endE,(_ZN40_INTERNAL_98a76530_4_k_cu_0e5bb673_200454cuda3std3__419piecewise_constructE - _ZN40_INTERNAL_98a76530_4_k_cu_0e5bb673_200454cuda3std3__45__cpo3endE)
_ZN40_INTERNAL_98a76530_4_k_cu_0e5bb673_200454cuda3std3__45__cpo3endE:
	.zero		1
	.type		_ZN40_INTERNAL_98a76530_4_k_cu_0e5bb673_200454cuda3std3__419piecewise_constructE,@object
	.size		_ZN40_INTERNAL_98a76530_4_k_cu_0e5bb673_200454cuda3std3__419piecewise_constructE,(_ZN40_INTERNAL_98a76530_4_k_cu_0e5bb673_200454cuda3std3__45__cpo4cendE - _ZN40_INTERNAL_98a76530_4_k_cu_0e5bb673_200454cuda3std3__419piecewise_constructE)
_ZN40_INTERNAL_98a76530_4_k_cu_0e5bb673_200454cuda3std3__419piecewise_constructE:
	.zero		1
	.type		_ZN40_INTERNAL_98a76530_4_k_cu_0e5bb673_200454cuda3std3__45__cpo4cendE,@object
	.size		_ZN40_INTERNAL_98a76530_4_k_cu_0e5bb673_200454cuda3std3__45__cpo4cendE,(_ZN40_INTERNAL_98a76530_4_k_cu_0e5bb673_200454cuda3std6ranges3__45__cpo4swapE - _ZN40_INTERNAL_98a76530_4_k_cu_0e5bb673_200454cuda3std3__45__cpo4cendE)
_ZN40_INTERNAL_98a76530_4_k_cu_0e5bb673_200454cuda3std3__45__cpo4cendE:
	.zero		1
	.type		_ZN40_INTERNAL_98a76530_4_k_cu_0e5bb673_200454cuda3std6ranges3__45__cpo4swapE,@object
	.size		_ZN40_INTERNAL_98a76530_4_k_cu_0e5bb673_200454cuda3std6ranges3__45__cpo4swapE,(.L_7 - _ZN40_INTERNAL_98a76530_4_k_cu_0e5bb673_200454cuda3std6ranges3__45__cpo4swapE)
_ZN40_INTERNAL_98a76530_4_k_cu_0e5bb673_200454cuda3std6ranges3__45__cpo4swapE:
	.zero		1
.L_7:


//--------------------- .nv.constant0._ZN7cutlass13device_kernelINS_4gemm6kernel13GemmUniversalIN4cute5tupleIJiiiiEEENS1_10collective13CollectiveMmaINS1_37MainloopSm90TmaGmmaWarpSpecializedFP8ILi7ENS5_IJNS4_1CILi1EEESB_SB_EEENS1_35KernelTmaWarpSpecializedCooperativeEEENS5_IJNSA_ILi128EEENSA_ILi256EEESF_EEENS_12float_e5m2_tENS5_IJlSB_lEEESI_SJ_NS4_8TiledMMAINS4_8MMA_AtomIJNS4_4SM904GMMA31MMA_64x256x32_F32E5M2E5M2_SS_TNILNSN_7ScaleInE1ELSP_1EEEEEENS4_6LayoutINS5_IJNSA_ILi2EEESB_SB_EEENS5_IJSB_NSA_ILi0EEESV_EEEEENS5_IJNS4_10UnderscoreESY_SY_EEEEENS4_13SM90_TMA_LOADENS4_14ComposedLayoutINS4_7SwizzleILi3ELi4ELi3EEENS4_18smem_ptr_flag_bitsILi8EEENSS_INS5_IJNSA_ILi8EEESF_EEENS5_IJSF_SB_EEEEEEEvNS4_8identityES11_S1B_vS1C_EENS_8epilogue10collective6detail29Sm90TmaWarpSpecializedAdapterINS1F_15DefaultEpilogueISI_SJ_SJ_NS1E_6thread17LinearCombinationISI_Li1EffLNS1J_9ScaleType4KindE0ELNS_15FloatRoundStyleE2ESI_EENS1_15EpilogueDefaultEEEEEvvEEEEvNT_6ParamsE --------------------------
	.section	.nv.constant0._ZN7cutlass13device_kernelINS_4gemm6kernel13GemmUniversalIN4cute5tupleIJiiiiEEENS1_10collective13CollectiveMmaINS1_37MainloopSm90TmaGmmaWarpSpecializedFP8ILi7ENS5_IJNS4_1CILi1EEESB_SB_EEENS1_35KernelTmaWarpSpecializedCooperativeEEENS5_IJNSA_ILi128EEENSA_ILi256EEESF_EEENS_12float_e5m2_tENS5_IJlSB_lEEESI_SJ_NS4_8TiledMMAINS4_8MMA_AtomIJNS4_4SM904GMMA31MMA_64x256x32_F32E5M2E5M2_SS_TNILNSN_7ScaleInE1ELSP_1EEEEEENS4_6LayoutINS5_IJNSA_ILi2EEESB_SB_EEENS5_IJSB_NSA_ILi0EEESV_EEEEENS5_IJNS4_10UnderscoreESY_SY_EEEEENS4_13SM90_TMA_LOADENS4_14ComposedLayoutINS4_7SwizzleILi3ELi4ELi3EEENS4_18smem_ptr_flag_bitsILi8EEENSS_INS5_IJNSA_ILi8EEESF_EEENS5_IJSF_SB_EEEEEEEvNS4_8identityES11_S1B_vS1C_EENS_8epilogue10collective6detail29Sm90TmaWarpSpecializedAdapterINS1F_15DefaultEpilogueISI_SJ_SJ_NS1E_6thread17LinearCombinationISI_Li1EffLNS1J_9ScaleType4KindE0ELNS_15FloatRoundStyleE2ESI_EENS1_15EpilogueDefaultEEEEEvvEEEEvNT_6ParamsE,"a",@progbits
	.sectionflags	@""
	.align	4
.nv.constant0._ZN7cutlass13device_kernelINS_4gemm6kernel13GemmUniversalIN4cute5tupleIJiiiiEEENS1_10collective13CollectiveMmaINS1_37MainloopSm90TmaGmmaWarpSpecializedFP8ILi7ENS5_IJNS4_1CILi1EEESB_SB_EEENS1_35KernelTmaWarpSpecializedCooperativeEEENS5_IJNSA_ILi128EEENSA_ILi256EEESF_EEENS_12float_e5m2_tENS5_IJlSB_lEEESI_SJ_NS4_8TiledMMAINS4_8MMA_AtomIJNS4_4SM904GMMA31MMA_64x256x32_F32E5M2E5M2_SS_TNILNSN_7ScaleInE1ELSP_1EEEEEENS4_6LayoutINS5_IJNSA_ILi2EEESB_SB_EEENS5_IJSB_NSA_ILi0EEESV_EEEEENS5_IJNS4_10UnderscoreESY_SY_EEEEENS4_13SM90_TMA_LOADENS4_14ComposedLayoutINS4_7SwizzleILi3ELi4ELi3EEENS4_18smem_ptr_flag_bitsILi8EEENSS_INS5_IJNSA_ILi8EEESF_EEENS5_IJSF_SB_EEEEEEEvNS4_8identityES11_S1B_vS1C_EENS_8epilogue10collective6detail29Sm90TmaWarpSpecializedAdapterINS1F_15DefaultEpilogueISI_SJ_SJ_NS1E_6thread17LinearCombinationISI_Li1EffLNS1J_9ScaleType4KindE0ELNS_15FloatRoundStyleE2ESI_EENS1_15EpilogueDefaultEEEEEvvEEEEvNT_6ParamsE:
	.zero		1664


//--------------------- SYMBOLS --------------------------

	.type		.nv.reservedSmem.offset0,@object
	.size		.nv.reservedSmem.offset0,0x4
